//
// Generated by NVIDIA NVVM Compiler
//
// Compiler Build ID: CL-36424714
// Cuda compilation tools, release 13.0, V13.0.88
// Based on NVVM 20.0.0
//

.version 9.0
.target sm_100
.address_size 64

	// .globl	_ZN6gbkfit6dmodel5mmaps14kernels_cuda_d17extract_maps_mmntEPKfiiiffPfS5_S5_

.visible .entry _ZN6gbkfit6dmodel5mmaps14kernels_cuda_d17extract_maps_mmntEPKfiiiffPfS5_S5_(
	.param .u64 .ptr .align 1 _ZN6gbkfit6dmodel5mmaps14kernels_cuda_d17extract_maps_mmntEPKfiiiffPfS5_S5__param_0,
	.param .u32 _ZN6gbkfit6dmodel5mmaps14kernels_cuda_d17extract_maps_mmntEPKfiiiffPfS5_S5__param_1,
	.param .u32 _ZN6gbkfit6dmodel5mmaps14kernels_cuda_d17extract_maps_mmntEPKfiiiffPfS5_S5__param_2,
	.param .u32 _ZN6gbkfit6dmodel5mmaps14kernels_cuda_d17extract_maps_mmntEPKfiiiffPfS5_S5__param_3,
	.param .f32 _ZN6gbkfit6dmodel5mmaps14kernels_cuda_d17extract_maps_mmntEPKfiiiffPfS5_S5__param_4,
	.param .f32 _ZN6gbkfit6dmodel5mmaps14kernels_cuda_d17extract_maps_mmntEPKfiiiffPfS5_S5__param_5,
	.param .u64 .ptr .align 1 _ZN6gbkfit6dmodel5mmaps14kernels_cuda_d17extract_maps_mmntEPKfiiiffPfS5_S5__param_6,
	.param .u64 .ptr .align 1 _ZN6gbkfit6dmodel5mmaps14kernels_cuda_d17extract_maps_mmntEPKfiiiffPfS5_S5__param_7,
	.param .u64 .ptr .align 1 _ZN6gbkfit6dmodel5mmaps14kernels_cuda_d17extract_maps_mmntEPKfiiiffPfS5_S5__param_8
)
{
	.reg .pred 	%p<30>;
	.reg .b32 	%r<108>;
	.reg .b32 	%f<353>;
	.reg .b64 	%rd<102>;

	ld.param.u64 	%rd8, [_ZN6gbkfit6dmodel5mmaps14kernels_cuda_d17extract_maps_mmntEPKfiiiffPfS5_S5__param_0];
	ld.param.u32 	%r39, [_ZN6gbkfit6dmodel5mmaps14kernels_cuda_d17extract_maps_mmntEPKfiiiffPfS5_S5__param_1];
	ld.param.u32 	%r40, [_ZN6gbkfit6dmodel5mmaps14kernels_cuda_d17extract_maps_mmntEPKfiiiffPfS5_S5__param_2];
	ld.param.u32 	%r38, [_ZN6gbkfit6dmodel5mmaps14kernels_cuda_d17extract_maps_mmntEPKfiiiffPfS5_S5__param_3];
	ld.param.f32 	%f44, [_ZN6gbkfit6dmodel5mmaps14kernels_cuda_d17extract_maps_mmntEPKfiiiffPfS5_S5__param_4];
	ld.param.f32 	%f45, [_ZN6gbkfit6dmodel5mmaps14kernels_cuda_d17extract_maps_mmntEPKfiiiffPfS5_S5__param_5];
	ld.param.u64 	%rd9, [_ZN6gbkfit6dmodel5mmaps14kernels_cuda_d17extract_maps_mmntEPKfiiiffPfS5_S5__param_6];
	ld.param.u64 	%rd10, [_ZN6gbkfit6dmodel5mmaps14kernels_cuda_d17extract_maps_mmntEPKfiiiffPfS5_S5__param_7];
	ld.param.u64 	%rd11, [_ZN6gbkfit6dmodel5mmaps14kernels_cuda_d17extract_maps_mmntEPKfiiiffPfS5_S5__param_8];
	cvta.to.global.u64 	%rd1, %rd8;
	cvta.to.global.u64 	%rd2, %rd11;
	cvta.to.global.u64 	%rd3, %rd10;
	cvta.to.global.u64 	%rd4, %rd9;
	mov.u32 	%r41, %ctaid.x;
	mov.u32 	%r42, %ntid.x;
	mov.u32 	%r43, %tid.x;
	mad.lo.s32 	%r93, %r41, %r42, %r43;
	mov.u32 	%r44, %nctaid.x;
	mul.lo.s32 	%r2, %r44, %r42;
	mul.lo.s32 	%r3, %r40, %r39;
	setp.ge.u32 	%p1, %r93, %r3;
	@%p1 bra 	$L__BB0_4;
	shr.u32 	%r45, %r38, 31;
	add.s32 	%r46, %r38, %r45;
	shr.s32 	%r47, %r46, 1;
	cvt.rn.f32.s32 	%f46, %r47;
	mul.f32 	%f1, %f45, %f46;
	setp.gt.s32 	%p2, %r38, 0;
	@%p2 bra 	$L__BB0_5;
	mov.f32 	%f47, 0f00000000;
	sub.f32 	%f48, %f47, %f44;
	sub.f32 	%f2, %f48, %f1;
$L__BB0_3:
	mul.wide.s32 	%rd12, %r93, 4;
	add.s64 	%rd13, %rd4, %rd12;
	mov.b32 	%r48, 0;
	st.global.u32 	[%rd13], %r48;
	add.s64 	%rd14, %rd3, %rd12;
	st.global.f32 	[%rd14], %f2;
	add.s64 	%rd15, %rd2, %rd12;
	st.global.u32 	[%rd15], %r48;
	add.s32 	%r93, %r93, %r2;
	setp.lt.u32 	%p3, %r93, %r3;
	@%p3 bra 	$L__BB0_3;
$L__BB0_4:
	ret;
$L__BB0_5:
	and.b32  	%r4, %r38, 15;
	and.b32  	%r5, %r38, 7;
	and.b32  	%r6, %r38, 3;
	and.b32  	%r7, %r38, 2147483640;
	and.b32  	%r8, %r38, 1;
	and.b32  	%r49, %r38, 2147483632;
	neg.s32 	%r9, %r49;
	mul.wide.s32 	%rd96, %r3, 4;
$L__BB0_6:
	setp.lt.u32 	%p4, %r38, 16;
	mov.f32 	%f352, 0f00000000;
	mov.b32 	%r105, 0;
	@%p4 bra 	$L__BB0_9;
	mov.f32 	%f352, 0f00000000;
	mov.u32 	%r94, %r93;
	mov.u32 	%r95, %r9;
$L__BB0_8:
	.pragma "nounroll";
	and.b32  	%r105, %r38, 2147483632;
	mul.wide.s32 	%rd16, %r94, 4;
	add.s64 	%rd17, %rd1, %rd16;
	ld.global.f32 	%f52, [%rd17];
	max.f32 	%f53, %f52, 0f00000000;
	add.f32 	%f54, %f352, %f53;
	mul.wide.s32 	%rd18, %r3, 4;
	add.s64 	%rd19, %rd17, %rd18;
	ld.global.f32 	%f55, [%rd19];
	max.f32 	%f56, %f55, 0f00000000;
	add.f32 	%f57, %f54, %f56;
	add.s64 	%rd20, %rd19, %rd18;
	ld.global.f32 	%f58, [%rd20];
	max.f32 	%f59, %f58, 0f00000000;
	add.f32 	%f60, %f57, %f59;
	add.s64 	%rd21, %rd20, %rd18;
	ld.global.f32 	%f61, [%rd21];
	max.f32 	%f62, %f61, 0f00000000;
	add.f32 	%f63, %f60, %f62;
	add.s64 	%rd22, %rd21, %rd18;
	ld.global.f32 	%f64, [%rd22];
	max.f32 	%f65, %f64, 0f00000000;
	add.f32 	%f66, %f63, %f65;
	add.s64 	%rd23, %rd22, %rd18;
	ld.global.f32 	%f67, [%rd23];
	max.f32 	%f68, %f67, 0f00000000;
	add.f32 	%f69, %f66, %f68;
	add.s64 	%rd24, %rd23, %rd18;
	ld.global.f32 	%f70, [%rd24];
	max.f32 	%f71, %f70, 0f00000000;
	add.f32 	%f72, %f69, %f71;
	add.s64 	%rd25, %rd24, %rd18;
	ld.global.f32 	%f73, [%rd25];
	max.f32 	%f74, %f73, 0f00000000;
	add.f32 	%f75, %f72, %f74;
	add.s64 	%rd26, %rd25, %rd18;
	ld.global.f32 	%f76, [%rd26];
	max.f32 	%f77, %f76, 0f00000000;
	add.f32 	%f78, %f75, %f77;
	add.s64 	%rd27, %rd26, %rd18;
	ld.global.f32 	%f79, [%rd27];
	max.f32 	%f80, %f79, 0f00000000;
	add.f32 	%f81, %f78, %f80;
	add.s64 	%rd28, %rd27, %rd18;
	ld.global.f32 	%f82, [%rd28];
	max.f32 	%f83, %f82, 0f00000000;
	add.f32 	%f84, %f81, %f83;
	add.s64 	%rd29, %rd28, %rd18;
	ld.global.f32 	%f85, [%rd29];
	max.f32 	%f86, %f85, 0f00000000;
	add.f32 	%f87, %f84, %f86;
	add.s64 	%rd30, %rd29, %rd18;
	ld.global.f32 	%f88, [%rd30];
	max.f32 	%f89, %f88, 0f00000000;
	add.f32 	%f90, %f87, %f89;
	add.s64 	%rd31, %rd30, %rd18;
	ld.global.f32 	%f91, [%rd31];
	max.f32 	%f92, %f91, 0f00000000;
	add.f32 	%f93, %f90, %f92;
	add.s64 	%rd32, %rd31, %rd18;
	ld.global.f32 	%f94, [%rd32];
	max.f32 	%f95, %f94, 0f00000000;
	add.f32 	%f96, %f93, %f95;
	add.s64 	%rd33, %rd32, %rd18;
	ld.global.f32 	%f97, [%rd33];
	max.f32 	%f98, %f97, 0f00000000;
	add.f32 	%f352, %f96, %f98;
	add.s32 	%r95, %r95, 16;
	shl.b32 	%r51, %r3, 4;
	add.s32 	%r94, %r94, %r51;
	setp.eq.s32 	%p5, %r95, 0;
	@%p5 bra 	$L__BB0_9;
	bra.uni 	$L__BB0_8;
$L__BB0_9:
	setp.eq.s32 	%p6, %r4, 0;
	@%p6 bra 	$L__BB0_19;
	add.s32 	%r52, %r4, -1;
	setp.lt.u32 	%p7, %r52, 7;
	@%p7 bra 	$L__BB0_12;
	mad.lo.s32 	%r53, %r3, %r105, %r93;
	mul.wide.s32 	%rd34, %r53, 4;
	add.s64 	%rd35, %rd1, %rd34;
	ld.global.f32 	%f100, [%rd35];
	max.f32 	%f101, %f100, 0f00000000;
	add.f32 	%f102, %f352, %f101;
	mul.wide.s32 	%rd36, %r3, 4;
	add.s64 	%rd37, %rd35, %rd36;
	ld.global.f32 	%f103, [%rd37];
	max.f32 	%f104, %f103, 0f00000000;
	add.f32 	%f105, %f102, %f104;
	add.s64 	%rd38, %rd37, %rd36;
	ld.global.f32 	%f106, [%rd38];
	max.f32 	%f107, %f106, 0f00000000;
	add.f32 	%f108, %f105, %f107;
	add.s64 	%rd39, %rd38, %rd36;
	ld.global.f32 	%f109, [%rd39];
	max.f32 	%f110, %f109, 0f00000000;
	add.f32 	%f111, %f108, %f110;
	add.s64 	%rd40, %rd39, %rd36;
	ld.global.f32 	%f112, [%rd40];
	max.f32 	%f113, %f112, 0f00000000;
	add.f32 	%f114, %f111, %f113;
	add.s64 	%rd41, %rd40, %rd36;
	ld.global.f32 	%f115, [%rd41];
	max.f32 	%f116, %f115, 0f00000000;
	add.f32 	%f117, %f114, %f116;
	add.s64 	%rd42, %rd41, %rd36;
	ld.global.f32 	%f118, [%rd42];
	max.f32 	%f119, %f118, 0f00000000;
	add.f32 	%f120, %f117, %f119;
	add.s64 	%rd43, %rd42, %rd36;
	ld.global.f32 	%f121, [%rd43];
	max.f32 	%f122, %f121, 0f00000000;
	add.f32 	%f352, %f120, %f122;
	add.s32 	%r105, %r105, 8;
$L__BB0_12:
	setp.eq.s32 	%p8, %r5, 0;
	@%p8 bra 	$L__BB0_19;
	add.s32 	%r54, %r5, -1;
	setp.lt.u32 	%p9, %r54, 3;
	@%p9 bra 	$L__BB0_15;
	mad.lo.s32 	%r55, %r3, %r105, %r93;
	mul.wide.s32 	%rd44, %r55, 4;
	add.s64 	%rd45, %rd1, %rd44;
	ld.global.f32 	%f124, [%rd45];
	max.f32 	%f125, %f124, 0f00000000;
	add.f32 	%f126, %f352, %f125;
	mul.wide.s32 	%rd46, %r3, 4;
	add.s64 	%rd47, %rd45, %rd46;
	ld.global.f32 	%f127, [%rd47];
	max.f32 	%f128, %f127, 0f00000000;
	add.f32 	%f129, %f126, %f128;
	add.s64 	%rd48, %rd47, %rd46;
	ld.global.f32 	%f130, [%rd48];
	max.f32 	%f131, %f130, 0f00000000;
	add.f32 	%f132, %f129, %f131;
	add.s64 	%rd49, %rd48, %rd46;
	ld.global.f32 	%f133, [%rd49];
	max.f32 	%f134, %f133, 0f00000000;
	add.f32 	%f352, %f132, %f134;
	add.s32 	%r105, %r105, 4;
$L__BB0_15:
	setp.eq.s32 	%p10, %r6, 0;
	@%p10 bra 	$L__BB0_19;
	setp.eq.s32 	%p11, %r6, 1;
	mad.lo.s32 	%r56, %r3, %r105, %r93;
	mul.wide.s32 	%rd50, %r56, 4;
	add.s64 	%rd5, %rd1, %rd50;
	ld.global.f32 	%f135, [%rd5];
	max.f32 	%f136, %f135, 0f00000000;
	add.f32 	%f352, %f352, %f136;
	@%p11 bra 	$L__BB0_19;
	setp.eq.s32 	%p12, %r6, 2;
	mul.wide.s32 	%rd6, %r3, 4;
	add.s64 	%rd7, %rd5, %rd6;
	ld.global.f32 	%f137, [%rd7];
	max.f32 	%f138, %f137, 0f00000000;
	add.f32 	%f352, %f352, %f138;
	@%p12 bra 	$L__BB0_19;
	add.s64 	%rd51, %rd7, %rd6;
	ld.global.f32 	%f139, [%rd51];
	max.f32 	%f140, %f139, 0f00000000;
	add.f32 	%f352, %f352, %f140;
$L__BB0_19:
	setp.lt.u32 	%p13, %r38, 8;
	mul.wide.s32 	%rd52, %r93, 4;
	add.s64 	%rd53, %rd4, %rd52;
	st.global.f32 	[%rd53], %f352;
	mov.f32 	%f345, 0f00000000;
	mov.b32 	%r102, 0;
	@%p13 bra 	$L__BB0_22;
	mov.f32 	%f345, 0f00000000;
	mov.b32 	%r96, 0;
$L__BB0_21:
	.pragma "nounroll";
	mad.lo.s32 	%r59, %r3, %r96, %r93;
	mul.wide.s32 	%rd54, %r59, 4;
	add.s64 	%rd55, %rd1, %rd54;
	ld.global.f32 	%f144, [%rd55];
	max.f32 	%f145, %f144, 0f00000000;
	cvt.rn.f32.u32 	%f146, %r96;
	fma.rn.f32 	%f147, %f45, %f146, %f44;
	fma.rn.f32 	%f148, %f147, %f145, %f345;
	add.s32 	%r60, %r96, 1;
	mul.wide.s32 	%rd56, %r3, 4;
	add.s64 	%rd57, %rd55, %rd56;
	ld.global.f32 	%f149, [%rd57];
	max.f32 	%f150, %f149, 0f00000000;
	cvt.rn.f32.u32 	%f151, %r60;
	fma.rn.f32 	%f152, %f45, %f151, %f44;
	fma.rn.f32 	%f153, %f152, %f150, %f148;
	add.s32 	%r61, %r96, 2;
	add.s64 	%rd58, %rd57, %rd56;
	ld.global.f32 	%f154, [%rd58];
	max.f32 	%f155, %f154, 0f00000000;
	cvt.rn.f32.u32 	%f156, %r61;
	fma.rn.f32 	%f157, %f45, %f156, %f44;
	fma.rn.f32 	%f158, %f157, %f155, %f153;
	add.s32 	%r62, %r96, 3;
	add.s64 	%rd59, %rd58, %rd56;
	ld.global.f32 	%f159, [%rd59];
	max.f32 	%f160, %f159, 0f00000000;
	cvt.rn.f32.u32 	%f161, %r62;
	fma.rn.f32 	%f162, %f45, %f161, %f44;
	fma.rn.f32 	%f163, %f162, %f160, %f158;
	add.s32 	%r63, %r96, 4;
	add.s64 	%rd60, %rd59, %rd56;
	ld.global.f32 	%f164, [%rd60];
	max.f32 	%f165, %f164, 0f00000000;
	cvt.rn.f32.u32 	%f166, %r63;
	fma.rn.f32 	%f167, %f45, %f166, %f44;
	fma.rn.f32 	%f168, %f167, %f165, %f163;
	add.s32 	%r64, %r96, 5;
	add.s64 	%rd61, %rd60, %rd56;
	ld.global.f32 	%f169, [%rd61];
	max.f32 	%f170, %f169, 0f00000000;
	cvt.rn.f32.u32 	%f171, %r64;
	fma.rn.f32 	%f172, %f45, %f171, %f44;
	fma.rn.f32 	%f173, %f172, %f170, %f168;
	add.s32 	%r65, %r96, 6;
	add.s64 	%rd62, %rd61, %rd56;
	ld.global.f32 	%f174, [%rd62];
	max.f32 	%f175, %f174, 0f00000000;
	cvt.rn.f32.u32 	%f176, %r65;
	fma.rn.f32 	%f177, %f45, %f176, %f44;
	fma.rn.f32 	%f178, %f177, %f175, %f173;
	add.s32 	%r66, %r96, 7;
	add.s64 	%rd63, %rd62, %rd56;
	ld.global.f32 	%f179, [%rd63];
	max.f32 	%f180, %f179, 0f00000000;
	cvt.rn.f32.u32 	%f181, %r66;
	fma.rn.f32 	%f182, %f45, %f181, %f44;
	fma.rn.f32 	%f345, %f182, %f180, %f178;
	add.s32 	%r96, %r96, 8;
	setp.eq.s32 	%p14, %r96, %r7;
	mov.u32 	%r102, %r7;
	@%p14 bra 	$L__BB0_22;
	bra.uni 	$L__BB0_21;
$L__BB0_22:
	setp.eq.s32 	%p15, %r5, 0;
	@%p15 bra 	$L__BB0_30;
	add.s32 	%r67, %r5, -1;
	setp.lt.u32 	%p16, %r67, 3;
	@%p16 bra 	$L__BB0_25;
	mad.lo.s32 	%r68, %r3, %r102, %r93;
	mul.wide.s32 	%rd64, %r68, 4;
	add.s64 	%rd65, %rd1, %rd64;
	ld.global.f32 	%f184, [%rd65];
	max.f32 	%f185, %f184, 0f00000000;
	cvt.rn.f32.u32 	%f186, %r102;
	fma.rn.f32 	%f187, %f45, %f186, %f44;
	fma.rn.f32 	%f188, %f187, %f185, %f345;
	add.s32 	%r69, %r102, 1;
	mul.wide.s32 	%rd66, %r3, 4;
	add.s64 	%rd67, %rd65, %rd66;
	ld.global.f32 	%f189, [%rd67];
	max.f32 	%f190, %f189, 0f00000000;
	cvt.rn.f32.u32 	%f191, %r69;
	fma.rn.f32 	%f192, %f45, %f191, %f44;
	fma.rn.f32 	%f193, %f192, %f190, %f188;
	add.s32 	%r70, %r102, 2;
	add.s64 	%rd68, %rd67, %rd66;
	ld.global.f32 	%f194, [%rd68];
	max.f32 	%f195, %f194, 0f00000000;
	cvt.rn.f32.u32 	%f196, %r70;
	fma.rn.f32 	%f197, %f45, %f196, %f44;
	fma.rn.f32 	%f198, %f197, %f195, %f193;
	add.s32 	%r71, %r102, 3;
	add.s64 	%rd69, %rd68, %rd66;
	ld.global.f32 	%f199, [%rd69];
	max.f32 	%f200, %f199, 0f00000000;
	cvt.rn.f32.u32 	%f201, %r71;
	fma.rn.f32 	%f202, %f45, %f201, %f44;
	fma.rn.f32 	%f345, %f202, %f200, %f198;
	add.s32 	%r102, %r102, 4;
$L__BB0_25:
	setp.eq.s32 	%p17, %r6, 0;
	@%p17 bra 	$L__BB0_30;
	setp.eq.s32 	%p18, %r6, 1;
	@%p18 bra 	$L__BB0_28;
	mad.lo.s32 	%r72, %r3, %r102, %r93;
	mul.wide.s32 	%rd70, %r72, 4;
	add.s64 	%rd71, %rd1, %rd70;
	ld.global.f32 	%f204, [%rd71];
	max.f32 	%f205, %f204, 0f00000000;
	cvt.rn.f32.u32 	%f206, %r102;
	fma.rn.f32 	%f207, %f45, %f206, %f44;
	fma.rn.f32 	%f208, %f207, %f205, %f345;
	add.s32 	%r73, %r102, 1;
	mul.wide.s32 	%rd72, %r3, 4;
	add.s64 	%rd73, %rd71, %rd72;
	ld.global.f32 	%f209, [%rd73];
	max.f32 	%f210, %f209, 0f00000000;
	cvt.rn.f32.u32 	%f211, %r73;
	fma.rn.f32 	%f212, %f45, %f211, %f44;
	fma.rn.f32 	%f345, %f212, %f210, %f208;
	add.s32 	%r102, %r102, 2;
$L__BB0_28:
	setp.eq.s32 	%p19, %r8, 0;
	@%p19 bra 	$L__BB0_30;
	mad.lo.s32 	%r74, %r3, %r102, %r93;
	mul.wide.s32 	%rd74, %r74, 4;
	add.s64 	%rd75, %rd1, %rd74;
	ld.global.f32 	%f213, [%rd75];
	max.f32 	%f214, %f213, 0f00000000;
	cvt.rn.f32.u32 	%f215, %r102;
	fma.rn.f32 	%f216, %f45, %f215, %f44;
	fma.rn.f32 	%f345, %f216, %f214, %f345;
$L__BB0_30:
	setp.gt.f32 	%p21, %f352, 0f00000000;
	div.rn.f32 	%f219, %f345, %f352;
	selp.f32 	%f220, %f219, 0f00000000, %p21;
	sub.f32 	%f221, %f220, %f44;
	sub.f32 	%f31, %f221, %f1;
	mul.wide.s32 	%rd76, %r93, 4;
	add.s64 	%rd77, %rd3, %rd76;
	st.global.f32 	[%rd77], %f31;
	mov.f32 	%f338, 0f00000000;
	mov.b32 	%r99, 0;
	@%p13 bra 	$L__BB0_33;
	mov.f32 	%f338, 0f00000000;
	mov.b32 	%r97, 0;
$L__BB0_32:
	.pragma "nounroll";
	mad.lo.s32 	%r77, %r3, %r97, %r93;
	mul.wide.s32 	%rd78, %r77, 4;
	add.s64 	%rd79, %rd1, %rd78;
	ld.global.f32 	%f223, [%rd79];
	max.f32 	%f224, %f223, 0f00000000;
	cvt.rn.f32.u32 	%f225, %r97;
	fma.rn.f32 	%f226, %f45, %f225, %f44;
	sub.f32 	%f227, %f226, %f31;
	mul.f32 	%f228, %f227, %f224;
	fma.rn.f32 	%f229, %f227, %f228, %f338;
	add.s32 	%r78, %r97, 1;
	add.s64 	%rd81, %rd79, %rd96;
	ld.global.f32 	%f230, [%rd81];
	max.f32 	%f231, %f230, 0f00000000;
	cvt.rn.f32.u32 	%f232, %r78;
	fma.rn.f32 	%f233, %f45, %f232, %f44;
	sub.f32 	%f234, %f233, %f31;
	mul.f32 	%f235, %f234, %f231;
	fma.rn.f32 	%f236, %f234, %f235, %f229;
	add.s32 	%r79, %r97, 2;
	add.s64 	%rd82, %rd81, %rd96;
	ld.global.f32 	%f237, [%rd82];
	max.f32 	%f238, %f237, 0f00000000;
	cvt.rn.f32.u32 	%f239, %r79;
	fma.rn.f32 	%f240, %f45, %f239, %f44;
	sub.f32 	%f241, %f240, %f31;
	mul.f32 	%f242, %f241, %f238;
	fma.rn.f32 	%f243, %f241, %f242, %f236;
	add.s32 	%r80, %r97, 3;
	add.s64 	%rd83, %rd82, %rd96;
	ld.global.f32 	%f244, [%rd83];
	max.f32 	%f245, %f244, 0f00000000;
	cvt.rn.f32.u32 	%f246, %r80;
	fma.rn.f32 	%f247, %f45, %f246, %f44;
	sub.f32 	%f248, %f247, %f31;
	mul.f32 	%f249, %f248, %f245;
	fma.rn.f32 	%f250, %f248, %f249, %f243;
	add.s32 	%r81, %r97, 4;
	add.s64 	%rd84, %rd83, %rd96;
	ld.global.f32 	%f251, [%rd84];
	max.f32 	%f252, %f251, 0f00000000;
	cvt.rn.f32.u32 	%f253, %r81;
	fma.rn.f32 	%f254, %f45, %f253, %f44;
	sub.f32 	%f255, %f254, %f31;
	mul.f32 	%f256, %f255, %f252;
	fma.rn.f32 	%f257, %f255, %f256, %f250;
	add.s32 	%r82, %r97, 5;
	add.s64 	%rd85, %rd84, %rd96;
	ld.global.f32 	%f258, [%rd85];
	max.f32 	%f259, %f258, 0f00000000;
	cvt.rn.f32.u32 	%f260, %r82;
	fma.rn.f32 	%f261, %f45, %f260, %f44;
	sub.f32 	%f262, %f261, %f31;
	mul.f32 	%f263, %f262, %f259;
	fma.rn.f32 	%f264, %f262, %f263, %f257;
	add.s32 	%r83, %r97, 6;
	add.s64 	%rd86, %rd85, %rd96;
	ld.global.f32 	%f265, [%rd86];
	max.f32 	%f266, %f265, 0f00000000;
	cvt.rn.f32.u32 	%f267, %r83;
	fma.rn.f32 	%f268, %f45, %f267, %f44;
	sub.f32 	%f269, %f268, %f31;
	mul.f32 	%f270, %f269, %f266;
	fma.rn.f32 	%f271, %f269, %f270, %f264;
	add.s32 	%r84, %r97, 7;
	add.s64 	%rd87, %rd86, %rd96;
	ld.global.f32 	%f272, [%rd87];
	max.f32 	%f273, %f272, 0f00000000;
	cvt.rn.f32.u32 	%f274, %r84;
	fma.rn.f32 	%f275, %f45, %f274, %f44;
	sub.f32 	%f276, %f275, %f31;
	mul.f32 	%f277, %f276, %f273;
	fma.rn.f32 	%f338, %f276, %f277, %f271;
	add.s32 	%r97, %r97, 8;
	setp.eq.s32 	%p22, %r97, %r7;
	mov.u32 	%r99, %r7;
	@%p22 bra 	$L__BB0_33;
	bra.uni 	$L__BB0_32;
$L__BB0_33:
	@%p15 bra 	$L__BB0_41;
	add.s32 	%r85, %r5, -1;
	setp.lt.u32 	%p24, %r85, 3;
	@%p24 bra 	$L__BB0_36;
	mad.lo.s32 	%r86, %r3, %r99, %r93;
	mul.wide.s32 	%rd88, %r86, 4;
	add.s64 	%rd89, %rd1, %rd88;
	ld.global.f32 	%f279, [%rd89];
	max.f32 	%f280, %f279, 0f00000000;
	cvt.rn.f32.u32 	%f281, %r99;
	fma.rn.f32 	%f282, %f45, %f281, %f44;
	sub.f32 	%f283, %f282, %f31;
	mul.f32 	%f284, %f283, %f280;
	fma.rn.f32 	%f285, %f283, %f284, %f338;
	add.s32 	%r87, %r99, 1;
	add.s64 	%rd91, %rd89, %rd96;
	ld.global.f32 	%f286, [%rd91];
	max.f32 	%f287, %f286, 0f00000000;
	cvt.rn.f32.u32 	%f288, %r87;
	fma.rn.f32 	%f289, %f45, %f288, %f44;
	sub.f32 	%f290, %f289, %f31;
	mul.f32 	%f291, %f290, %f287;
	fma.rn.f32 	%f292, %f290, %f291, %f285;
	add.s32 	%r88, %r99, 2;
	add.s64 	%rd92, %rd91, %rd96;
	ld.global.f32 	%f293, [%rd92];
	max.f32 	%f294, %f293, 0f00000000;
	cvt.rn.f32.u32 	%f295, %r88;
	fma.rn.f32 	%f296, %f45, %f295, %f44;
	sub.f32 	%f297, %f296, %f31;
	mul.f32 	%f298, %f297, %f294;
	fma.rn.f32 	%f299, %f297, %f298, %f292;
	add.s32 	%r89, %r99, 3;
	add.s64 	%rd93, %rd92, %rd96;
	ld.global.f32 	%f300, [%rd93];
	max.f32 	%f301, %f300, 0f00000000;
	cvt.rn.f32.u32 	%f302, %r89;
	fma.rn.f32 	%f303, %f45, %f302, %f44;
	sub.f32 	%f304, %f303, %f31;
	mul.f32 	%f305, %f304, %f301;
	fma.rn.f32 	%f338, %f304, %f305, %f299;
	add.s32 	%r99, %r99, 4;
$L__BB0_36:
	setp.eq.s32 	%p25, %r6, 0;
	@%p25 bra 	$L__BB0_41;
	setp.eq.s32 	%p26, %r6, 1;
	@%p26 bra 	$L__BB0_39;
	mad.lo.s32 	%r90, %r3, %r99, %r93;
	mul.wide.s32 	%rd94, %r90, 4;
	add.s64 	%rd95, %rd1, %rd94;
	ld.global.f32 	%f307, [%rd95];
	max.f32 	%f308, %f307, 0f00000000;
	cvt.rn.f32.u32 	%f309, %r99;
	fma.rn.f32 	%f310, %f45, %f309, %f44;
	sub.f32 	%f311, %f310, %f31;
	mul.f32 	%f312, %f311, %f308;
	fma.rn.f32 	%f313, %f311, %f312, %f338;
	add.s32 	%r91, %r99, 1;
	add.s64 	%rd97, %rd95, %rd96;
	ld.global.f32 	%f314, [%rd97];
	max.f32 	%f315, %f314, 0f00000000;
	cvt.rn.f32.u32 	%f316, %r91;
	fma.rn.f32 	%f317, %f45, %f316, %f44;
	sub.f32 	%f318, %f317, %f31;
	mul.f32 	%f319, %f318, %f315;
	fma.rn.f32 	%f338, %f318, %f319, %f313;
	add.s32 	%r99, %r99, 2;
$L__BB0_39:
	setp.eq.s32 	%p27, %r8, 0;
	@%p27 bra 	$L__BB0_41;
	mad.lo.s32 	%r92, %r3, %r99, %r93;
	mul.wide.s32 	%rd98, %r92, 4;
	add.s64 	%rd99, %rd1, %rd98;
	ld.global.f32 	%f320, [%rd99];
	max.f32 	%f321, %f320, 0f00000000;
	cvt.rn.f32.u32 	%f322, %r99;
	fma.rn.f32 	%f323, %f45, %f322, %f44;
	sub.f32 	%f324, %f323, %f31;
	mul.f32 	%f325, %f324, %f321;
	fma.rn.f32 	%f338, %f324, %f325, %f338;
$L__BB0_41:
	mov.f32 	%f331, 0f00000000;
	@%p21 bra 	$L__BB0_42;
	bra.uni 	$L__BB0_43;
$L__BB0_42:
	div.rn.f32 	%f327, %f338, %f352;
	sqrt.rn.f32 	%f331, %f327;
$L__BB0_43:
	mul.wide.s32 	%rd100, %r93, 4;
	add.s64 	%rd101, %rd2, %rd100;
	st.global.f32 	[%rd101], %f331;
	add.s32 	%r93, %r93, %r2;
	setp.lt.u32 	%p29, %r93, %r3;
	@%p29 bra 	$L__BB0_6;
	bra.uni 	$L__BB0_4;

}


// ===== COMPILED SASS (sm_100) =====

	.target	sm_100

	.elftype	@"ET_EXEC"


//--------------------- .note.nv.tkinfo           --------------------------
	.section	.note.nv.tkinfo,"",@"SHT_NOTE"
	.sectionflags	@"SHF_NOTE_NV_TKINFO"
	.tkinfo
        /*0018*/ 	.word	0x00000002
        /*0030*/ 	.string	""
        /*0030*/ 	.string	"ptxas"
        /*0030*/ 	.string	"Cuda compilation tools, release 13.0, V13.0.88"
        /*0030*/ 	.string	"Build cuda_13.0.r13.0/compiler.36424714_0"
        /*0030*/ 	.string	"-arch sm_100 -m 64 "



//--------------------- .note.nv.cuinfo           --------------------------
	.section	.note.nv.cuinfo,"",@"SHT_NOTE"
	.sectionflags	@"SHF_NOTE_NV_CUINFO"
        /*0018*/ 	.short	0x0002
        /*001a*/ 	.short	0x0064
        /*001c*/ 	.short	0x0082
	.zero		2


//--------------------- .nv.info                  --------------------------
	.section	.nv.info,"",@"SHT_CUDA_INFO"
	.align	4


	//----- nvinfo : EIATTR_REGCOUNT
	.align		4
        /*0000*/ 	.byte	0x04, 0x2f
        /*0002*/ 	.short	(.L_1 - .L_0)
	.align		4
.L_0:
        /*0004*/ 	.word	index@(_ZN6gbkfit6dmodel5mmaps14kernels_cuda_d17extract_maps_mmntEPKfiiiffPfS5_S5_)
        /*0008*/ 	.word	0x00000020


	//----- nvinfo : EIATTR_FRAME_SIZE
	.align		4
.L_1:
        /*000c*/ 	.byte	0x04, 0x11
        /*000e*/ 	.short	(.L_3 - .L_2)
	.align		4
.L_2:
        /*0010*/ 	.word	index@($__internal_1_$__cuda_sm3x_div_rn_noftz_f32_slowpath)
        /*0014*/ 	.word	0x00000000


	//----- nvinfo : EIATTR_FRAME_SIZE
	.align		4
.L_3:
        /*0018*/ 	.byte	0x04, 0x11
        /*001a*/ 	.short	(.L_5 - .L_4)
	.align		4
.L_4:
        /*001c*/ 	.word	index@($__internal_0_$__cuda_sm20_sqrt_rn_f32_slowpath)
        /*0020*/ 	.word	0x00000000


	//----- nvinfo : EIATTR_FRAME_SIZE
	.align		4
.L_5:
        /*0024*/ 	.byte	0x04, 0x11
        /*0026*/ 	.short	(.L_7 - .L_6)
	.align		4
.L_6:
        /*0028*/ 	.word	index@(_ZN6gbkfit6dmodel5mmaps14kernels_cuda_d17extract_maps_mmntEPKfiiiffPfS5_S5_)
        /*002c*/ 	.word	0x00000000


	//----- nvinfo : EIATTR_MIN_STACK_SIZE
	.align		4
.L_7:
        /*0030*/ 	.byte	0x04, 0x12
        /*0032*/ 	.short	(.L_9 - .L_8)
	.align		4
.L_8:
        /*0034*/ 	.word	index@(_ZN6gbkfit6dmodel5mmaps14kernels_cuda_d17extract_maps_mmntEPKfiiiffPfS5_S5_)
        /*0038*/ 	.word	0x00000000
.L_9:


//--------------------- .nv.compat                --------------------------
	.section	.nv.compat,"",@"SHT_CUDA_COMPAT_INFO"
	.align	4
        /*0000*/ 	.byte	0x02, 0x09, 0x00, 0x00, 0x02, 0x02, 0x01, 0x00, 0x02, 0x05, 0x05, 0x00, 0x03, 0x07, 0x01, 0x01
        /*0010*/ 	.byte	0x02, 0x03, 0x00, 0x00, 0x02, 0x06, 0x01, 0x00, 0x04, 0x0b, 0x08, 0x00, 0x01, 0x00, 0x00, 0x00
        /*0020*/ 	.byte	0x00, 0x00, 0x00, 0x00


//--------------------- .nv.info._ZN6gbkfit6dmodel5mmaps14kernels_cuda_d17extract_maps_mmntEPKfiiiffPfS5_S5_ --------------------------
	.section	.nv.info._ZN6gbkfit6dmodel5mmaps14kernels_cuda_d17extract_maps_mmntEPKfiiiffPfS5_S5_,"",@"SHT_CUDA_INFO"
	.sectionflags	@""
	.align	4


	//----- nvinfo : EIATTR_CUDA_API_VERSION
	.align		4
        /*0000*/ 	.byte	0x04, 0x37
        /*0002*/ 	.short	(.L_11 - .L_10)
.L_10:
        /*0004*/ 	.word	0x00000082


	//----- nvinfo : EIATTR_KPARAM_INFO
	.align		4
.L_11:
        /*0008*/ 	.byte	0x04, 0x17
        /*000a*/ 	.short	(.L_13 - .L_12)
.L_12:
        /*000c*/ 	.word	0x00000000
        /*0010*/ 	.short	0x0008
        /*0012*/ 	.short	0x0030
        /*0014*/ 	.byte	0x00, 0xf5, 0x21, 0x00


	//----- nvinfo : EIATTR_KPARAM_INFO
	.align		4
.L_13:
        /*0018*/ 	.byte	0x04, 0x17
        /*001a*/ 	.short	(.L_15 - .L_14)
.L_14:
        /*001c*/ 	.word	0x00000000
        /*0020*/ 	.short	0x0007
        /*0022*/ 	.short	0x0028
        /*0024*/ 	.byte	0x00, 0xf5, 0x21, 0x00


	//----- nvinfo : EIATTR_KPARAM_INFO
	.align		4
.L_15:
        /*0028*/ 	.byte	0x04, 0x17
        /*002a*/ 	.short	(.L_17 - .L_16)
.L_16:
        /*002c*/ 	.word	0x00000000
        /*0030*/ 	.short	0x0006
        /*0032*/ 	.short	0x0020
        /*0034*/ 	.byte	0x00, 0xf5, 0x21, 0x00


	//----- nvinfo : EIATTR_KPARAM_INFO
	.align		4
.L_17:
        /*0038*/ 	.byte	0x04, 0x17
        /*003a*/ 	.short	(.L_19 - .L_18)
.L_18:
        /*003c*/ 	.word	0x00000000
        /*0040*/ 	.short	0x0005
        /*0042*/ 	.short	0x0018
        /*0044*/ 	.byte	0x00, 0xf0, 0x11, 0x00


	//----- nvinfo : EIATTR_KPARAM_INFO
	.align		4
.L_19:
        /*0048*/ 	.byte	0x04, 0x17
        /*004a*/ 	.short	(.L_21 - .L_20)
.L_20:
        /*004c*/ 	.word	0x00000000
        /*0050*/ 	.short	0x0004
        /*0052*/ 	.short	0x0014
        /*0054*/ 	.byte	0x00, 0xf0, 0x11, 0x00


	//----- nvinfo : EIATTR_KPARAM_INFO
	.align		4
.L_21:
        /*0058*/ 	.byte	0x04, 0x17
        /*005a*/ 	.short	(.L_23 - .L_22)
.L_22:
        /*005c*/ 	.word	0x00000000
        /*0060*/ 	.short	0x0003
        /*0062*/ 	.short	0x0010
        /*0064*/ 	.byte	0x00, 0xf0, 0x11, 0x00


	//----- nvinfo : EIATTR_KPARAM_INFO
	.align		4
.L_23:
        /*0068*/ 	.byte	0x04, 0x17
        /*006a*/ 	.short	(.L_25 - .L_24)
.L_24:
        /*006c*/ 	.word	0x00000000
        /*0070*/ 	.short	0x0002
        /*0072*/ 	.short	0x000c
        /*0074*/ 	.byte	0x00, 0xf0, 0x11, 0x00


	//----- nvinfo : EIATTR_KPARAM_INFO
	.align		4
.L_25:
        /*0078*/ 	.byte	0x04, 0x17
        /*007a*/ 	.short	(.L_27 - .L_26)
.L_26:
        /*007c*/ 	.word	0x00000000
        /*0080*/ 	.short	0x0001
        /*0082*/ 	.short	0x0008
        /*0084*/ 	.byte	0x00, 0xf0, 0x11, 0x00


	//----- nvinfo : EIATTR_KPARAM_INFO
	.align		4
.L_27:
        /*0088*/ 	.byte	0x04, 0x17
        /*008a*/ 	.short	(.L_29 - .L_28)
.L_28:
        /*008c*/ 	.word	0x00000000
        /*0090*/ 	.short	0x0000
        /*0092*/ 	.short	0x0000
        /*0094*/ 	.byte	0x00, 0xf5, 0x21, 0x00


	//----- nvinfo : EIATTR_SPARSE_MMA_MASK
	.align		4
.L_29:
        /*0098*/ 	.byte	0x03, 0x50
        /*009a*/ 	.short	0x0000


	//----- nvinfo : EIATTR_MAXREG_COUNT
	.align		4
        /*009c*/ 	.byte	0x03, 0x1b
        /*009e*/ 	.short	0x00ff


	//----- nvinfo : EIATTR_MERCURY_ISA_VERSION
	.align		4
        /*00a0*/ 	.byte	0x03, 0x5f
        /*00a2*/ 	.short	0x0101


	//----- nvinfo : EIATTR_VRC_CTA_INIT_COUNT
	.align		4
        /*00a4*/ 	.byte	0x02, 0x4a
	.zero		1
	.zero		1


	//----- nvinfo : EIATTR_EXIT_INSTR_OFFSETS
	.align		4
        /*00a8*/ 	.byte	0x04, 0x1c
        /*00aa*/ 	.short	(.L_31 - .L_30)


	//   ....[0]....
.L_30:
        /*00ac*/ 	.word	0x000000a0


	//   ....[1]....
        /*00b0*/ 	.word	0x00000220


	//   ....[2]....
        /*00b4*/ 	.word	0x000022f0


	//----- nvinfo : EIATTR_CRS_STACK_SIZE
	.align		4
.L_31:
        /*00b8*/ 	.byte	0x04, 0x1e
        /*00ba*/ 	.short	(.L_33 - .L_32)
.L_32:
        /*00bc*/ 	.word	0x00000000


	//----- nvinfo : EIATTR_CBANK_PARAM_SIZE
	.align		4
.L_33:
        /*00c0*/ 	.byte	0x03, 0x19
        /*00c2*/ 	.short	0x0038


	//----- nvinfo : EIATTR_PARAM_CBANK
	.align		4
        /*00c4*/ 	.byte	0x04, 0x0a
        /*00c6*/ 	.short	(.L_35 - .L_34)
	.align		4
.L_34:
        /*00c8*/ 	.word	index@(.nv.constant0._ZN6gbkfit6dmodel5mmaps14kernels_cuda_d17extract_maps_mmntEPKfiiiffPfS5_S5_)
        /*00cc*/ 	.short	0x0380
        /*00ce*/ 	.short	0x0038


	//----- nvinfo : EIATTR_SW_WAR
	.align		4
.L_35:
        /*00d0*/ 	.byte	0x04, 0x36
        /*00d2*/ 	.short	(.L_37 - .L_36)
.L_36:
        /*00d4*/ 	.word	0x00000008
.L_37:


//--------------------- .nv.callgraph             --------------------------
	.section	.nv.callgraph,"",@"SHT_CUDA_CALLGRAPH"
	.align	4
	.sectionentsize	8
	.align		4
        /*0000*/ 	.word	0x00000000
	.align		4
        /*0004*/ 	.word	0xffffffff
	.align		4
        /*0008*/ 	.word	0x00000000
	.align		4
        /*000c*/ 	.word	0xfffffffe
	.align		4
        /*0010*/ 	.word	0x00000000
	.align		4
        /*0014*/ 	.word	0xfffffffd
	.align		4
        /*0018*/ 	.word	0x00000000
	.align		4
        /*001c*/ 	.word	0xfffffffc


//--------------------- .text._ZN6gbkfit6dmodel5mmaps14kernels_cuda_d17extract_maps_mmntEPKfiiiffPfS5_S5_ --------------------------
	.section	.text._ZN6gbkfit6dmodel5mmaps14kernels_cuda_d17extract_maps_mmntEPKfiiiffPfS5_S5_,"ax",@progbits
	.align	128
        .global         _ZN6gbkfit6dmodel5mmaps14kernels_cuda_d17extract_maps_mmntEPKfiiiffPfS5_S5_
        .type           _ZN6gbkfit6dmodel5mmaps14kernels_cuda_d17extract_maps_mmntEPKfiiiffPfS5_S5_,@function
        .size           _ZN6gbkfit6dmodel5mmaps14kernels_cuda_d17extract_maps_mmntEPKfiiiffPfS5_S5_,(.L_x_38 - _ZN6gbkfit6dmodel5mmaps14kernels_cuda_d17extract_maps_mmntEPKfiiiffPfS5_S5_)
        .other          _ZN6gbkfit6dmodel5mmaps14kernels_cuda_d17extract_maps_mmntEPKfiiiffPfS5_S5_,@"STO_CUDA_ENTRY STV_DEFAULT"
_ZN6gbkfit6dmodel5mmaps14kernels_cuda_d17extract_maps_mmntEPKfiiiffPfS5_S5_:
.text._ZN6gbkfit6dmodel5mmaps14kernels_cuda_d17extract_maps_mmntEPKfiiiffPfS5_S5_:
[----:B------:R-:W-:Y:S01]  /*0000*/  LDC R1, c[0x0][0x37c] ;  /* 0x0000df00ff017b82 */ /* 0x000fe20000000800 */
[----:B------:R-:W0:Y:S07]  /*0010*/  S2R R3, SR_TID.X ;  /* 0x0000000000037919 */ /* 0x000e2e0000002100 */
[----:B------:R-:W0:Y:S08]  /*0020*/  S2UR UR4, SR_CTAID.X ;  /* 0x00000000000479c3 */ /* 0x000e300000002500 */
[----:B------:R-:W1:Y:S08]  /*0030*/  LDC.64 R4, c[0x0][0x388] ;  /* 0x0000e200ff047b82 */ /* 0x000e700000000a00 */
[----:B------:R-:W0:Y:S01]  /*0040*/  LDC R2, c[0x0][0x360] ;  /* 0x0000d800ff027b82 */ /* 0x000e220000000800 */
[----:B------:R-:W2:Y:S01]  /*0050*/  LDCU UR5, c[0x0][0x370] ;  /* 0x00006e00ff0577ac */ /* 0x000ea20008000800 */
[----:B-1----:R-:W-:-:S02]  /*0060*/  IMAD R0, R5, R4, RZ ;  /* 0x0000000405007224 */ /* 0x002fc400078e02ff */
[C---:B0-----:R-:W-:Y:S02]  /*0070*/  IMAD R3, R2.reuse, UR4, R3 ;  /* 0x0000000402037c24 */ /* 0x041fe4000f8e0203 */
[----:B--2---:R-:W-:-:S03]  /*0080*/  IMAD R2, R2, UR5, RZ ;  /* 0x0000000502027c24 */ /* 0x004fc6000f8e02ff */
[----:B------:R-:W-:-:S13]  /*0090*/  ISETP.GE.U32.AND P0, PT, R3, R0, PT ;  /* 0x000000000300720c */ /* 0x000fda0003f06070 */
[----:B------:R-:W-:Y:S05]  /*00a0*/  @P0 EXIT ;  /* 0x000000000000094d */ /* 0x000fea0003800000 */
[----:B------:R-:W0:Y:S01]  /*00b0*/  LDC R9, c[0x0][0x390] ;  /* 0x0000e400ff097b82 */ /* 0x000e220000000800 */
[----:B------:R-:W1:Y:S01]  /*00c0*/  LDCU.64 UR8, c[0x0][0x358] ;  /* 0x00006b00ff0877ac */ /* 0x000e620008000a00 */
[C---:B0-----:R-:W-:Y:S02]  /*00d0*/  ISETP.GT.AND P0, PT, R9.reuse, RZ, PT ;  /* 0x000000ff0900720c */ /* 0x041fe40003f04270 */
[----:B------:R-:W-:-:S04]  /*00e0*/  LEA.HI R4, R9, R9, RZ, 0x1 ;  /* 0x0000000909047211 */ /* 0x000fc800078f08ff */
[----:B------:R-:W-:-:S04]  /*00f0*/  SHF.R.S32.HI R4, RZ, 0x1, R4 ;  /* 0x00000001ff047819 */ /* 0x000fc80000011404 */
[----:B------:R-:W-:-:S03]  /*0100*/  I2FP.F32.S32 R4, R4 ;  /* 0x0000000400047245 */ /* 0x000fc60000201400 */
[----:B-1----:R-:W-:Y:S05]  /*0110*/  @P0 BRA `(.L_x_0) ;  /* 0x0000000000440947 */ /* 0x002fea0003800000 */
[----:B------:R-:W0:Y:S01]  /*0120*/  LDCU UR4, c[0x0][0x394] ;  /* 0x00007280ff0477ac */ /* 0x000e220008000800 */
[----:B------:R-:W1:Y:S01]  /*0130*/  LDC.64 R14, c[0x0][0x3b0] ;  /* 0x0000ec00ff0e7b82 */ /* 0x000e620000000a00 */
[----:B------:R-:W2:Y:S07]  /*0140*/  LDCU UR5, c[0x0][0x398] ;  /* 0x00007300ff0577ac */ /* 0x000eae0008000800 */
[----:B------:R-:W3:Y:S08]  /*0150*/  LDC.64 R10, c[0x0][0x3a0] ;  /* 0x0000e800ff0a7b82 */ /* 0x000ef00000000a00 */
[----:B------:R-:W4:Y:S01]  /*0160*/  LDC.64 R12, c[0x0][0x3a8] ;  /* 0x0000ea00ff0c7b82 */ /* 0x000f220000000a00 */
[----:B0-----:R-:W-:-:S04]  /*0170*/  FADD R5, RZ, -UR4 ;  /* 0x80000004ff057e21 */ /* 0x001fc80008000000 */
[----:B--2---:R-:W-:-:S07]  /*0180*/  FFMA R17, -R4, UR5, R5 ;  /* 0x0000000504117c23 */ /* 0x004fce0008000105 */
.L_x_1:
[----:B---3--:R-:W-:-:S04]  /*0190*/  IMAD.WIDE R4, R3, 0x4, R10 ;  /* 0x0000000403047825 */ /* 0x008fc800078e020a */
[C---:B----4-:R-:W-:Y:S01]  /*01a0*/  IMAD.WIDE R6, R3.reuse, 0x4, R12 ;  /* 0x0000000403067825 */ /* 0x050fe200078e020c */
[----:B------:R0:W-:Y:S03]  /*01b0*/  STG.E desc[UR8][R4.64], RZ ;  /* 0x000000ff04007986 */ /* 0x0001e6000c101908 */
[----:B-1----:R-:W-:Y:S01]  /*01c0*/  IMAD.WIDE R8, R3, 0x4, R14 ;  /* 0x0000000403087825 */ /* 0x002fe200078e020e */
[----:B------:R0:W-:Y:S01]  /*01d0*/  STG.E desc[UR8][R6.64], R17 ;  /* 0x0000001106007986 */ /* 0x0001e2000c101908 */
[----:B------:R-:W-:-:S03]  /*01e0*/  IADD3 R3, PT, PT, R2, R3, RZ ;  /* 0x0000000302037210 */ /* 0x000fc60007ffe0ff */
[----:B------:R0:W-:Y:S01]  /*01f0*/  STG.E desc[UR8][R8.64], RZ ;  /* 0x000000ff08007986 */ /* 0x0001e2000c101908 */
[----:B------:R-:W-:-:S13]  /*0200*/  ISETP.GE.U32.AND P0, PT, R3, R0, PT ;  /* 0x000000000300720c */ /* 0x000fda0003f06070 */
[----:B0-----:R-:W-:Y:S05]  /*0210*/  @!P0 BRA `(.L_x_1) ;  /* 0xfffffffc00dc8947 */ /* 0x001fea000383ffff */
[----:B------:R-:W-:Y:S05]  /*0220*/  EXIT ;  /* 0x000000000000794d */ /* 0x000fea0003800000 */
.L_x_0:
[C---:B------:R-:W-:Y:S01]  /*0230*/  LOP3.LUT R10, R9.reuse, 0x7ffffff0, RZ, 0xc0, !PT ;  /* 0x7ffffff0090a7812 */ /* 0x040fe200078ec0ff */
[----:B------:R-:W0:Y:S01]  /*0240*/  LDCU UR7, c[0x0][0x398] ;  /* 0x00007300ff0777ac */ /* 0x000e220008000800 */
[C---:B------:R-:W-:Y:S02]  /*0250*/  LOP3.LUT R5, R9.reuse, 0xf, RZ, 0xc0, !PT ;  /* 0x0000000f09057812 */ /* 0x040fe400078ec0ff */
[C---:B------:R-:W-:Y:S02]  /*0260*/  LOP3.LUT R6, R9.reuse, 0x7, RZ, 0xc0, !PT ;  /* 0x0000000709067812 */ /* 0x040fe400078ec0ff */
[C---:B------:R-:W-:Y:S02]  /*0270*/  LOP3.LUT R7, R9.reuse, 0x3, RZ, 0xc0, !PT ;  /* 0x0000000309077812 */ /* 0x040fe400078ec0ff */
[C---:B------:R-:W-:Y:S02]  /*0280*/  LOP3.LUT R8, R9.reuse, 0x7ffffff8, RZ, 0xc0, !PT ;  /* 0x7ffffff809087812 */ /* 0x040fe400078ec0ff */
[----:B------:R-:W-:-:S02]  /*0290*/  LOP3.LUT R9, R9, 0x1, RZ, 0xc0, !PT ;  /* 0x0000000109097812 */ /* 0x000fc400078ec0ff */
[----:B------:R-:W-:-:S07]  /*02a0*/  IADD3 R10, PT, PT, -R10, RZ, RZ ;  /* 0x000000ff0a0a7210 */ /* 0x000fce0007ffe1ff */
.L_x_23:
[----:B------:R-:W1:Y:S01]  /*02b0*/  LDC R11, c[0x0][0x390] ;  /* 0x0000e400ff0b7b82 */ /* 0x000e620000000800 */
[----:B------:R-:W-:Y:S02]  /*02c0*/  CS2R R20, SRZ ;  /* 0x0000000000147805 */ /* 0x000fe4000001ff00 */
[----:B-1----:R-:W-:-:S13]  /*02d0*/  ISETP.GE.U32.AND P0, PT, R11, 0x10, PT ;  /* 0x000000100b00780c */ /* 0x002fda0003f06070 */
[----:B------:R-:W-:Y:S05]  /*02e0*/  @!P0 BRA `(.L_x_2) ;  /* 0x0000000400288947 */ /* 0x000fea0003800000 */
[----:B------:R-:W-:Y:S01]  /*02f0*/  HFMA2 R21, -RZ, RZ, 0, 0 ;  /* 0x00000000ff157431 */ /* 0x000fe200000001ff */
[----:B------:R-:W-:Y:S02]  /*0300*/  MOV R23, R3 ;  /* 0x0000000300177202 */ /* 0x000fe40000000f00 */
[----:B------:R-:W-:Y:S02]  /*0310*/  MOV R24, R10 ;  /* 0x0000000a00187202 */ /* 0x000fe40000000f00 */
[----:B------:R-:W-:-:S07]  /*0320*/  LOP3.LUT R12, R11, 0x7ffffff0, RZ, 0xc0, !PT ;  /* 0x7ffffff00b0c7812 */ /* 0x000fce00078ec0ff */
.L_x_3:
[----:B------:R-:W1:Y:S02]  /*0330*/  LDC.64 R28, c[0x0][0x380] ;  /* 0x0000e000ff1c7b82 */ /* 0x000e640000000a00 */
[----:B-1----:R-:W-:-:S05]  /*0340*/  IMAD.WIDE R28, R23, 0x4, R28 ;  /* 0x00000004171c7825 */ /* 0x002fca00078e021c */
[----:B------:R1:W2:Y:S02]  /*0350*/  LDG.E R13, desc[UR8][R28.64] ;  /* 0x000000081c0d7981 */ /* 0x0002a4000c1e1900 */
[----:B-1----:R-:W-:-:S05]  /*0360*/  IMAD.WIDE R28, R0, 0x4, R28 ;  /* 0x00000004001c7825 */ /* 0x002fca00078e021c */
[----:B------:R-:W3:Y:S01]  /*0370*/  LDG.E R20, desc[UR8][R28.64] ;  /* 0x000000081c147981 */ /* 0x000ee2000c1e1900 */
[----:B------:R-:W-:-:S05]  /*0380*/  IMAD.WIDE R14, R0, 0x4, R28 ;  /* 0x00000004000e7825 */ /* 0x000fca00078e021c */
[----:B------:R1:W4:Y:S02]  /*0390*/  LDG.E R19, desc[UR8][R14.64] ;  /* 0x000000080e137981 */ /* 0x000324000c1e1900 */
[----:B-1----:R-:W-:-:S05]  /*03a0*/  IMAD.WIDE R14, R0, 0x4, R14 ;  /* 0x00000004000e7825 */ /* 0x002fca00078e020e */
[----:B------:R-:W5:Y:S01]  /*03b0*/  LDG.E R17, desc[UR8][R14.64] ;  /* 0x000000080e117981 */ /* 0x000f62000c1e1900 */
[----:B------:R-:W-:-:S05]  /*03c0*/  IMAD.WIDE R26, R0, 0x4, R14 ;  /* 0x00000004001a7825 */ /* 0x000fca00078e020e */
[----:B------:R1:W5:Y:S02]  /*03d0*/  LDG.E R16, desc[UR8][R26.64] ;  /* 0x000000081a107981 */ /* 0x000364000c1e1900 */
[----:B-1----:R-:W-:-:S05]  /*03e0*/  IMAD.WIDE R26, R0, 0x4, R26 ;  /* 0x00000004001a7825 */ /* 0x002fca00078e021a */
[----:B------:R-:W5:Y:S01]  /*03f0*/  LDG.E R18, desc[UR8][R26.64] ;  /* 0x000000081a127981 */ /* 0x000f62000c1e1900 */
[----:B------:R-:W-:-:S05]  /*0400*/  IMAD.WIDE R28, R0, 0x4, R26 ;  /* 0x00000004001c7825 */ /* 0x000fca00078e021a */
[----:B------:R1:W5:Y:S01]  /*0410*/  LDG.E R22, desc[UR8][R28.64] ;  /* 0x000000081c167981 */ /* 0x000362000c1e1900 */
[----:B------:R-:W-:-:S05]  /*0420*/  IMAD.WIDE R14, R0, 0x4, R28 ;  /* 0x00000004000e7825 */ /* 0x000fca00078e021c */
[----:B------:R0:W5:Y:S01]  /*0430*/  LDG.E R27, desc[UR8][R14.64] ;  /* 0x000000080e1b7981 */ /* 0x000162000c1e1900 */
[----:B-1----:R-:W-:-:S04]  /*0440*/  IMAD.WIDE R28, R0, 0x4, R14 ;  /* 0x00000004001c7825 */ /* 0x002fc800078e020e */
[----:B0-----:R-:W-:-:S05]  /*0450*/  IMAD.WIDE R14, R0, 0x4, R28 ;  /* 0x00000004000e7825 */ /* 0x001fca00078e021c */
[----:B------:R-:W5:Y:S01]  /*0460*/  LDG.E R26, desc[UR8][R14.64] ;  /* 0x000000080e1a7981 */ /* 0x000f62000c1e1900 */
[----:B--2---:R-:W-:-:S03]  /*0470*/  FMNMX R25, RZ, R13, !PT ;  /* 0x0000000dff197209 */ /* 0x004fc60007800000 */
[----:B------:R3:W2:Y:S02]  /*0480*/  LDG.E R13, desc[UR8][R28.64] ;  /* 0x000000081c0d7981 */ /* 0x0006a4000c1e1900 */
[----:B------:R-:W-:Y:S01]  /*0490*/  FADD R25, R25, R21 ;  /* 0x0000001519197221 */ /* 0x000fe20000000000 */
[----:B---3--:R-:W-:Y:S01]  /*04a0*/  FMNMX R28, RZ, R20, !PT ;  /* 0x00000014ff1c7209 */ /* 0x008fe20007800000 */
[----:B------:R-:W-:-:S04]  /*04b0*/  IMAD.WIDE R20, R0, 0x4, R14 ;  /* 0x0000000400147825 */ /* 0x000fc800078e020e */
[----:B------:R-:W-:Y:S02]  /*04c0*/  FADD R28, R25, R28 ;  /* 0x0000001c191c7221 */ /* 0x000fe40000000000 */
[----:B------:R0:W3:Y:S01]  /*04d0*/  LDG.E R25, desc[UR8][R20.64] ;  /* 0x0000000814197981 */ /* 0x0000e2000c1e1900 */
[----:B----4-:R-:W-:Y:S01]  /*04e0*/  FMNMX R19, RZ, R19, !PT ;  /* 0x00000013ff137209 */ /* 0x010fe20007800000 */
[----:B0-----:R-:W-:-:S04]  /*04f0*/  IMAD.WIDE R20, R0, 0x4, R20 ;  /* 0x0000000400147825 */ /* 0x001fc800078e0214 */
[----:B------:R-:W-:Y:S01]  /*0500*/  FADD R19, R28, R19 ;  /* 0x000000131c137221 */ /* 0x000fe20000000000 */
[----:B-----5:R-:W-:Y:S01]  /*0510*/  FMNMX R17, RZ, R17, !PT ;  /* 0x00000011ff117209 */ /* 0x020fe20007800000 */
[----:B------:R0:W4:Y:S01]  /*0520*/  LDG.E R28, desc[UR8][R20.64] ;  /* 0x00000008141c7981 */ /* 0x000122000c1e1900 */
[----:B------:R-:W-:-:S04]  /*0530*/  IMAD.WIDE R14, R0, 0x4, R20 ;  /* 0x00000004000e7825 */ /* 0x000fc800078e0214 */
[----:B------:R-:W-:Y:S01]  /*0540*/  FADD R19, R19, R17 ;  /* 0x0000001113137221 */ /* 0x000fe20000000000 */
[----:B------:R1:W5:Y:S01]  /*0550*/  LDG.E R29, desc[UR8][R14.64] ;  /* 0x000000080e1d7981 */ /* 0x000362000c1e1900 */
[----:B0-----:R-:W-:Y:S01]  /*0560*/  FMNMX R20, RZ, R16, !PT ;  /* 0x00000010ff147209 */ /* 0x001fe20007800000 */
[----:B------:R-:W-:-:S04]  /*0570*/  IMAD.WIDE R16, R0, 0x4, R14 ;  /* 0x0000000400107825 */ /* 0x000fc800078e020e */
[----:B-1----:R-:W-:Y:S01]  /*0580*/  FADD R15, R19, R20 ;  /* 0x00000014130f7221 */ /* 0x002fe20000000000 */
[----:B------:R0:W5:Y:S01]  /*0590*/  LDG.E R14, desc[UR8][R16.64] ;  /* 0x00000008100e7981 */ /* 0x000162000c1e1900 */
[----:B------:R-:W-:Y:S01]  /*05a0*/  FMNMX R20, RZ, R18, !PT ;  /* 0x00000012ff147209 */ /* 0x000fe20007800000 */
[----:B------:R-:W-:-:S04]  /*05b0*/  IMAD.WIDE R18, R0, 0x4, R16 ;  /* 0x0000000400127825 */ /* 0x000fc800078e0210 */
[----:B0-----:R-:W-:Y:S01]  /*05c0*/  FADD R16, R15, R20 ;  /* 0x000000140f107221 */ /* 0x001fe20000000000 */
[----:B------:R-:W-:Y:S01]  /*05d0*/  IMAD.WIDE R20, R0, 0x4, R18 ;  /* 0x0000000400147825 */ /* 0x000fe200078e0212 */
[----:B------:R-:W5:Y:S05]  /*05e0*/  LDG.E R15, desc[UR8][R18.64] ;  /* 0x00000008120f7981 */ /* 0x000f6a000c1e1900 */
[----:B------:R-:W5:Y:S01]  /*05f0*/  LDG.E R20, desc[UR8][R20.64] ;  /* 0x0000000814147981 */ /* 0x000f62000c1e1900 */
[----:B------:R-:W-:Y:S02]  /*0600*/  FMNMX R22, RZ, R22, !PT ;  /* 0x00000016ff167209 */ /* 0x000fe40007800000 */
[----:B------:R-:W-:-:S03]  /*0610*/  FMNMX R27, RZ, R27, !PT ;  /* 0x0000001bff1b7209 */ /* 0x000fc60007800000 */
[----:B------:R-:W-:-:S04]  /*0620*/  FADD R22, R16, R22 ;  /* 0x0000001610167221 */ /* 0x000fc80000000000 */
[----:B------:R-:W-:Y:S01]  /*0630*/  FADD R22, R22, R27 ;  /* 0x0000001b16167221 */ /* 0x000fe20000000000 */
[----:B------:R-:W-:Y:S02]  /*0640*/  FMNMX R26, RZ, R26, !PT ;  /* 0x0000001aff1a7209 */ /* 0x000fe40007800000 */
[----:B------:R-:W-:-:S04]  /*0650*/  IADD3 R24, PT, PT, R24, 0x10, RZ ;  /* 0x0000001018187810 */ /* 0x000fc80007ffe0ff */
[----:B------:R-:W-:Y:S02]  /*0660*/  ISETP.NE.AND P0, PT, R24, RZ, PT ;  /* 0x000000ff1800720c */ /* 0x000fe40003f05270 */
[----:B------:R-:W-:Y:S02]  /*0670*/  LEA R23, R0, R23, 0x4 ;  /* 0x0000001700177211 */ /* 0x000fe400078e20ff */
[----:B--2---:R-:W-:-:S05]  /*0680*/  FMNMX R13, RZ, R13, !PT ;  /* 0x0000000dff0d7209 */ /* 0x004fca0007800000 */
[----:B------:R-:W-:-:S04]  /*0690*/  FADD R13, R22, R13 ;  /* 0x0000000d160d7221 */ /* 0x000fc80000000000 */
[----:B------:R-:W-:Y:S01]  /*06a0*/  FADD R13, R13, R26 ;  /* 0x0000001a0d0d7221 */ /* 0x000fe20000000000 */
[----:B---3--:R-:W-:-:S05]  /*06b0*/  FMNMX R16, RZ, R25, !PT ;  /* 0x00000019ff107209 */ /* 0x008fca0007800000 */
[----:B------:R-:W-:Y:S01]  /*06c0*/  FADD R13, R13, R16 ;  /* 0x000000100d0d7221 */ /* 0x000fe20000000000 */
[----:B----4-:R-:W-:-:S05]  /*06d0*/  FMNMX R28, RZ, R28, !PT ;  /* 0x0000001cff1c7209 */ /* 0x010fca0007800000 */
[----:B------:R-:W-:Y:S01]  /*06e0*/  FADD R13, R13, R28 ;  /* 0x0000001c0d0d7221 */ /* 0x000fe20000000000 */
[----:B-----5:R-:W-:-:S05]  /*06f0*/  FMNMX R16, RZ, R29, !PT ;  /* 0x0000001dff107209 */ /* 0x020fca0007800000 */
[----:B------:R-:W-:Y:S01]  /*0700*/  FADD R13, R13, R16 ;  /* 0x000000100d0d7221 */ /* 0x000fe20000000000 */
[----:B------:R-:W-:-:S05]  /*0710*/  FMNMX R14, RZ, R14, !PT ;  /* 0x0000000eff0e7209 */ /* 0x000fca0007800000 */
[----:B------:R-:W-:Y:S01]  /*0720*/  FADD R13, R13, R14 ;  /* 0x0000000e0d0d7221 */ /* 0x000fe20000000000 */
[----:B------:R-:W-:Y:S02]  /*0730*/  FMNMX R16, RZ, R15, !PT ;  /* 0x0000000fff107209 */ /* 0x000fe40007800000 */
[----:B------:R-:W-:-:S03]  /*0740*/  FMNMX R20, RZ, R20, !PT ;  /* 0x00000014ff147209 */ /* 0x000fc60007800000 */
[----:B------:R-:W-:-:S04]  /*0750*/  FADD R13, R13, R16 ;  /* 0x000000100d0d7221 */ /* 0x000fc80000000000 */
[----:B------:R-:W-:Y:S01]  /*0760*/  FADD R21, R13, R20 ;  /* 0x000000140d157221 */ /* 0x000fe20000000000 */
[----:B------:R-:W-:Y:S06]  /*0770*/  @P0 BRA `(.L_x_3) ;  /* 0xfffffff800ec0947 */ /* 0x000fec000383ffff */
[----:B------:R-:W-:-:S07]  /*0780*/  MOV R20, R12 ;  /* 0x0000000c00147202 */ /* 0x000fce0000000f00 */
.L_x_2:
[----:B------:R-:W-:-:S13]  /*0790*/  ISETP.NE.AND P0, PT, R5, RZ, PT ;  /* 0x000000ff0500720c */ /* 0x000fda0003f05270 */
[----:B------:R-:W-:Y:S05]  /*07a0*/  @!P0 BRA `(.L_x_4) ;  /* 0x0000000400448947 */ /* 0x000fea0003800000 */
[----:B------:R-:W-:Y:S02]  /*07b0*/  IADD3 R12, PT, PT, R5, -0x1, RZ ;  /* 0xffffffff050c7810 */ /* 0x000fe40007ffe0ff */
[----:B------:R-:W-:Y:S02]  /*07c0*/  ISETP.NE.AND P1, PT, R6, RZ, PT ;  /* 0x000000ff0600720c */ /* 0x000fe40003f25270 */
[----:B------:R-:W-:-:S13]  /*07d0*/  ISETP.GE.U32.AND P0, PT, R12, 0x7, PT ;  /* 0x000000070c00780c */ /* 0x000fda0003f06070 */
[----:B------:R-:W-:Y:S05]  /*07e0*/  @!P0 BRA `(.L_x_5) ;  /* 0x00000000008c8947 */ /* 0x000fea0003800000 */
[----:B------:R-:W1:Y:S01]  /*07f0*/  LDC.64 R18, c[0x0][0x380] ;  /* 0x0000e000ff127b82 */ /* 0x000e620000000a00 */
[----:B------:R-:W-:-:S04]  /*0800*/  IMAD R13, R0, R20, R3 ;  /* 0x00000014000d7224 */ /* 0x000fc800078e0203 */
[----:B-1----:R-:W-:-:S04]  /*0810*/  IMAD.WIDE R18, R13, 0x4, R18 ;  /* 0x000000040d127825 */ /* 0x002fc800078e0212 */
[C---:B------:R-:W-:Y:S02]  /*0820*/  IMAD.WIDE R16, R0.reuse, 0x4, R18 ;  /* 0x0000000400107825 */ /* 0x040fe400078e0212 */
[----:B------:R-:W2:Y:S02]  /*0830*/  LDG.E R18, desc[UR8][R18.64] ;  /* 0x0000000812127981 */ /* 0x000ea4000c1e1900 */
[C---:B------:R-:W-:Y:S02]  /*0840*/  IMAD.WIDE R12, R0.reuse, 0x4, R16 ;  /* 0x00000004000c7825 */ /* 0x040fe400078e0210 */
[----:B------:R-:W3:Y:S02]  /*0850*/  LDG.E R16, desc[UR8][R16.64] ;  /* 0x0000000810107981 */ /* 0x000ee4000c1e1900 */
[C---:B------:R-:W-:Y:S02]  /*0860*/  IMAD.WIDE R14, R0.reuse, 0x4, R12 ;  /* 0x00000004000e7825 */ /* 0x040fe400078e020c */
[----:B------:R-:W4:Y:S02]  /*0870*/  LDG.E R12, desc[UR8][R12.64] ;  /* 0x000000080c0c7981 */ /* 0x000f24000c1e1900 */
[----:B------:R-:W-:-:S02]  /*0880*/  IMAD.WIDE R22, R0, 0x4, R14 ;  /* 0x0000000400167825 */ /* 0x000fc400078e020e */
[----:B------:R-:W5:Y:S02]  /*0890*/  LDG.E R14, desc[UR8][R14.64] ;  /* 0x000000080e0e7981 */ /* 0x000f64000c1e1900 */
[C---:B------:R-:W-:Y:S02]  /*08a0*/  IMAD.WIDE R24, R0.reuse, 0x4, R22 ;  /* 0x0000000400187825 */ /* 0x040fe400078e0216 */
[----:B------:R-:W5:Y:S02]  /*08b0*/  LDG.E R22, desc[UR8][R22.64] ;  /* 0x0000000816167981 */ /* 0x000f64000c1e1900 */
[C---:B------:R-:W-:Y:S02]  /*08c0*/  IMAD.WIDE R26, R0.reuse, 0x4, R24 ;  /* 0x00000004001a7825 */ /* 0x040fe400078e0218 */
[----:B------:R-:W5:Y:S02]  /*08d0*/  LDG.E R24, desc[UR8][R24.64] ;  /* 0x0000000818187981 */ /* 0x000f64000c1e1900 */
[----:B------:R-:W-:-:S02]  /*08e0*/  IMAD.WIDE R28, R0, 0x4, R26 ;  /* 0x00000004001c7825 */ /* 0x000fc400078e021a */
[----:B------:R-:W5:Y:S04]  /*08f0*/  LDG.E R26, desc[UR8][R26.64] ;  /* 0x000000081a1a7981 */ /* 0x000f68000c1e1900 */
[----:B------:R-:W5:Y:S01]  /*0900*/  LDG.E R28, desc[UR8][R28.64] ;  /* 0x000000081c1c7981 */ /* 0x000f62000c1e1900 */
[----:B------:R-:W-:Y:S02]  /*0910*/  IADD3 R20, PT, PT, R20, 0x8, RZ ;  /* 0x0000000814147810 */ /* 0x000fe40007ffe0ff */
[----:B--2---:R-:W-:-:S05]  /*0920*/  FMNMX R18, RZ, R18, !PT ;  /* 0x00000012ff127209 */ /* 0x004fca0007800000 */
        /* <DEDUP_REMOVED lines=9> */
[----:B------:R-:W-:-:S05]  /*09c0*/  FMNMX R13, RZ, R24, !PT ;  /* 0x00000018ff0d7209 */ /* 0x000fca0007800000 */
[----:B------:R-:W-:Y:S01]  /*09d0*/  FADD R12, R12, R13 ;  /* 0x0000000d0c0c7221 */ /* 0x000fe20000000000 */
[----:B------:R-:W-:Y:S02]  /*09e0*/  FMNMX R15, RZ, R26, !PT ;  /* 0x0000001aff0f7209 */ /* 0x000fe40007800000 */
[----:B------:R-:W-:-:S03]  /*09f0*/  FMNMX R21, RZ, R28, !PT ;  /* 0x0000001cff157209 */ /* 0x000fc60007800000 */
[----:B------:R-:W-:-:S04]  /*0a00*/  FADD R12, R12, R15 ;  /* 0x0000000f0c0c7221 */ /* 0x000fc80000000000 */
[----:B------:R-:W-:-:S07]  /*0a10*/  FADD R21, R12, R21 ;  /* 0x000000150c157221 */ /* 0x000fce0000000000 */
.L_x_5:
[----:B------:R-:W-:Y:S05]  /*0a20*/  @!P1 BRA `(.L_x_4) ;  /* 0x0000000000a49947 */ /* 0x000fea0003800000 */
[----:B------:R-:W-:Y:S01]  /*0a30*/  VIADD R12, R6, 0xffffffff ;  /* 0xffffffff060c7836 */ /* 0x000fe20000000000 */
[----:B------:R-:W-:-:S04]  /*0a40*/  ISETP.NE.AND P1, PT, R7, RZ, PT ;  /* 0x000000ff0700720c */ /* 0x000fc80003f25270 */
        /* <DEDUP_REMOVED lines=9> */
[----:B------:R-:W-:Y:S02]  /*0ae0*/  IMAD.WIDE R14, R0, 0x4, R12 ;  /* 0x00000004000e7825 */ /* 0x000fe400078e020c */
[----:B------:R-:W4:Y:S04]  /*0af0*/  LDG.E R12, desc[UR8][R12.64] ;  /* 0x000000080c0c7981 */ /* 0x000f28000c1e1900 */
[----:B------:R-:W5:Y:S01]  /*0b00*/  LDG.E R14, desc[UR8][R14.64] ;  /* 0x000000080e0e7981 */ /* 0x000f62000c1e1900 */
[----:B------:R-:W-:-:S02]  /*0b10*/  IADD3 R20, PT, PT, R20, 0x4, RZ ;  /* 0x0000000414147810 */ /* 0x000fc40007ffe0ff */
[----:B--2---:R-:W-:-:S05]  /*0b20*/  FMNMX R22, RZ, R18, !PT ;  /* 0x00000012ff167209 */ /* 0x004fca0007800000 */
[----:B------:R-:W-:Y:S01]  /*0b30*/  FADD R22, R21, R22 ;  /* 0x0000001615167221 */ /* 0x000fe20000000000 */
[----:B---3--:R-:W-:-:S05]  /*0b40*/  FMNMX R23, RZ, R16, !PT ;  /* 0x00000010ff177209 */ /* 0x008fca0007800000 */
[----:B------:R-:W-:Y:S01]  /*0b50*/  FADD R22, R22, R23 ;  /* 0x0000001716167221 */ /* 0x000fe20000000000 */
[----:B----4-:R-:W-:Y:S02]  /*0b60*/  FMNMX R21, RZ, R12, !PT ;  /* 0x0000000cff157209 */ /* 0x010fe40007800000 */
[----:B-----5:R-:W-:-:S03]  /*0b70*/  FMNMX R18, RZ, R14, !PT ;  /* 0x0000000eff127209 */ /* 0x020fc60007800000 */
[----:B------:R-:W-:-:S04]  /*0b80*/  FADD R21, R22, R21 ;  /* 0x0000001516157221 */ /* 0x000fc80000000000 */
[----:B------:R-:W-:-:S07]  /*0b90*/  FADD R21, R21, R18 ;  /* 0x0000001215157221 */ /* 0x000fce0000000000 */
.L_x_6:
[----:B------:R-:W-:Y:S05]  /*0ba0*/  @!P1 BRA `(.L_x_4) ;  /* 0x0000000000449947 */ /* 0x000fea0003800000 */
[----:B------:R-:W1:Y:S01]  /*0bb0*/  LDC.64 R12, c[0x0][0x380] ;  /* 0x0000e000ff0c7b82 */ /* 0x000e620000000a00 */
[----:B------:R-:W-:-:S04]  /*0bc0*/  IMAD R15, R0, R20, R3 ;  /* 0x00000014000f7224 */ /* 0x000fc800078e0203 */
[----:B-1----:R-:W-:-:S05]  /*0bd0*/  IMAD.WIDE R12, R15, 0x4, R12 ;  /* 0x000000040f0c7825 */ /* 0x002fca00078e020c */
[----:B------:R-:W2:Y:S01]  /*0be0*/  LDG.E R14, desc[UR8][R12.64] ;  /* 0x000000080c0e7981 */ /* 0x000ea2000c1e1900 */
[----:B------:R-:W-:Y:S02]  /*0bf0*/  ISETP.NE.AND P0, PT, R7, 0x1, PT ;  /* 0x000000010700780c */ /* 0x000fe40003f05270 */
[----:B--2---:R-:W-:-:S05]  /*0c00*/  FMNMX R14, RZ, R14, !PT ;  /* 0x0000000eff0e7209 */ /* 0x004fca0007800000 */
[----:B------:R-:W-:-:S06]  /*0c10*/  FADD R21, R21, R14 ;  /* 0x0000000e15157221 */ /* 0x000fcc0000000000 */
[----:B------:R-:W-:Y:S05]  /*0c20*/  @!P0 BRA `(.L_x_4) ;  /* 0x0000000000248947 */ /* 0x000fea0003800000 */
[----:B------:R-:W-:Y:S01]  /*0c30*/  ISETP.NE.AND P0, PT, R7, 0x2, PT ;  /* 0x000000020700780c */ /* 0x000fe20003f05270 */
[----:B------:R-:W-:-:S12]  /*0c40*/  IMAD.WIDE R14, R0, 0x4, R12 ;  /* 0x00000004000e7825 */ /* 0x000fd800078e020c */
[----:B------:R-:W-:Y:S02]  /*0c50*/  @P0 IMAD.WIDE R12, R0, 0x4, R14 ;  /* 0x00000004000c0825 */ /* 0x000fe400078e020e */
[----:B------:R-:W2:Y:S04]  /*0c60*/  LDG.E R14, desc[UR8][R14.64] ;  /* 0x000000080e0e7981 */ /* 0x000ea8000c1e1900 */
[----:B------:R-:W3:Y:S01]  /*0c70*/  @P0 LDG.E R12, desc[UR8][R12.64] ;  /* 0x000000080c0c0981 */ /* 0x000ee2000c1e1900 */
[----:B--2---:R-:W-:Y:S02]  /*0c80*/  FMNMX R16, RZ, R14, !PT ;  /* 0x0000000eff107209 */ /* 0x004fe40007800000 */
[----:B---3--:R-:W-:-:S03]  /*0c90*/  @P0 FMNMX R18, RZ, R12, !PT ;  /* 0x0000000cff120209 */ /* 0x008fc60007800000 */
[----:B------:R-:W-:-:S04]  /*0ca0*/  FADD R21, R21, R16 ;  /* 0x0000001015157221 */ /* 0x000fc80000000000 */
[----:B------:R-:W-:-:S07]  /*0cb0*/  @P0 FADD R21, R21, R18 ;  /* 0x0000001215150221 */ /* 0x000fce0000000000 */
.L_x_4:
[----:B------:R-:W1:Y:S01]  /*0cc0*/  LDC.64 R12, c[0x0][0x3a0] ;  /* 0x0000e800ff0c7b82 */ /* 0x000e620000000a00 */
[----:B------:R-:W-:Y:S01]  /*0cd0*/  ISETP.GE.U32.AND P2, PT, R11, 0x8, PT ;  /* 0x000000080b00780c */ /* 0x000fe20003f46070 */
[----:B------:R-:W-:Y:S01]  /*0ce0*/  HFMA2 R24, -RZ, RZ, 0, 0 ;  /* 0x00000000ff187431 */ /* 0x000fe200000001ff */
[----:B------:R-:W-:Y:S01]  /*0cf0*/  MOV R11, RZ ;  /* 0x000000ff000b7202 */ /* 0x000fe20000000f00 */
[----:B-1----:R-:W-:-:S05]  /*0d00*/  IMAD.WIDE R12, R3, 0x4, R12 ;  /* 0x00000004030c7825 */ /* 0x002fca00078e020c */
[----:B------:R1:W-:Y:S05]  /*0d10*/  STG.E desc[UR8][R12.64], R21 ;  /* 0x000000150c007986 */ /* 0x0003ea000c101908 */
[----:B------:R-:W-:Y:S05]  /*0d20*/  @!P2 BRA `(.L_x_7) ;  /* 0x0000000000fca947 */ /* 0x000fea0003800000 */
[----:B------:R-:W2:Y:S01]  /*0d30*/  LDC R20, c[0x0][0x394] ;  /* 0x0000e500ff147b82 */ /* 0x000ea20000000800 */
[----:B------:R-:W-:-:S07]  /*0d40*/  CS2R R24, SRZ ;  /* 0x0000000000187805 */ /* 0x000fce000001ff00 */
[----:B-1----:R-:W1:Y:S02]  /*0d50*/  LDC.64 R12, c[0x0][0x380] ;  /* 0x0000e000ff0c7b82 */ /* 0x002e640000000a00 */
.L_x_8:
[----:B------:R-:W-:-:S04]  /*0d60*/  IMAD R19, R0, R25, R3 ;  /* 0x0000001900137224 */ /* 0x000fc800078e0203 */
[----:B-1----:R-:W-:-:S05]  /*0d70*/  IMAD.WIDE R18, R19, 0x4, R12 ;  /* 0x0000000413127825 */ /* 0x002fca00078e020c */
[----:B------:R-:W3:Y:S01]  /*0d80*/  LDG.E R11, desc[UR8][R18.64] ;  /* 0x00000008120b7981 */ /* 0x000ee2000c1e1900 */
[----:B------:R-:W-:-:S05]  /*0d90*/  IMAD.WIDE R22, R0, 0x4, R18 ;  /* 0x0000000400167825 */ /* 0x000fca00078e0212 */
[----:B------:R-:W4:Y:S01]  /*0da0*/  LDG.E R26, desc[UR8][R22.64] ;  /* 0x00000008161a7981 */ /* 0x000f22000c1e1900 */
[----:B------:R-:W-:-:S05]  /*0db0*/  IMAD.WIDE R16, R0, 0x4, R22 ;  /* 0x0000000400107825 */ /* 0x000fca00078e0216 */
[----:B------:R-:W5:Y:S01]  /*0dc0*/  LDG.E R27, desc[UR8][R16.64] ;  /* 0x00000008101b7981 */ /* 0x000f62000c1e1900 */
[----:B------:R-:W-:-:S05]  /*0dd0*/  IMAD.WIDE R14, R0, 0x4, R16 ;  /* 0x00000004000e7825 */ /* 0x000fca00078e0210 */
[----:B------:R1:W5:Y:S02]  /*0de0*/  LDG.E R28, desc[UR8][R14.64] ;  /* 0x000000080e1c7981 */ /* 0x000364000c1e1900 */
[----:B-1----:R-:W-:-:S05]  /*0df0*/  IMAD.WIDE R14, R0, 0x4, R14 ;  /* 0x00000004000e7825 */ /* 0x002fca00078e020e */
[----:B------:R-:W5:Y:S01]  /*0e00*/  LDG.E R29, desc[UR8][R14.64] ;  /* 0x000000080e1d7981 */ /* 0x000f62000c1e1900 */
[----:B------:R-:W-:-:S04]  /*0e10*/  IMAD.WIDE R16, R0, 0x4, R14 ;  /* 0x0000000400107825 */ /* 0x000fc800078e020e */
[C---:B------:R-:W-:Y:S01]  /*0e20*/  IMAD.WIDE R18, R0.reuse, 0x4, R16 ;  /* 0x0000000400127825 */ /* 0x040fe200078e0210 */
[----:B------:R1:W5:Y:S03]  /*0e30*/  LDG.E R14, desc[UR8][R16.64] ;  /* 0x00000008100e7981 */ /* 0x000366000c1e1900 */
[----:B------:R-:W-:Y:S01]  /*0e40*/  IMAD.WIDE R22, R0, 0x4, R18 ;  /* 0x0000000400167825 */ /* 0x000fe200078e0212 */
[----:B------:R0:W5:Y:S05]  /*0e50*/  LDG.E R15, desc[UR8][R18.64] ;  /* 0x00000008120f7981 */ /* 0x00016a000c1e1900 */
[----:B------:R-:W5:Y:S01]  /*0e60*/  LDG.E R22, desc[UR8][R22.64] ;  /* 0x0000000816167981 */ /* 0x000f62000c1e1900 */
[----:B-1----:R-:W-:-:S02]  /*0e70*/  I2FP.F32.U32 R17, R25 ;  /* 0x0000001900117245 */ /* 0x002fc40000201000 */
[C---:B------:R-:W-:Y:S02]  /*0e80*/  IADD3 R16, PT, PT, R25.reuse, 0x2, RZ ;  /* 0x0000000219107810 */ /* 0x040fe40007ffe0ff */
[----:B0-----:R-:W-:Y:S01]  /*0e90*/  IADD3 R18, PT, PT, R25, 0x3, RZ ;  /* 0x0000000319127810 */ /* 0x001fe20007ffe0ff */
[----:B--2---:R-:W-:-:S03]  /*0ea0*/  FFMA R17, R17, UR7, R20 ;  /* 0x0000000711117c23 */ /* 0x004fc60008000014 */
[----:B------:R-:W-:Y:S02]  /*0eb0*/  I2FP.F32.U32 R19, R18 ;  /* 0x0000001200137245 */ /* 0x000fe40000201000 */
[----:B------:R-:W-:-:S03]  /*0ec0*/  IADD3 R18, PT, PT, R25, 0x5, RZ ;  /* 0x0000000519127810 */ /* 0x000fc60007ffe0ff */
[----:B------:R-:W-:Y:S01]  /*0ed0*/  FFMA R19, R19, UR7, R20 ;  /* 0x0000000713137c23 */ /* 0x000fe20008000014 */
[----:B---3--:R-:W-:-:S05]  /*0ee0*/  FMNMX R11, RZ, R11, !PT ;  /* 0x0000000bff0b7209 */ /* 0x008fca0007800000 */
[----:B------:R-:W-:Y:S01]  /*0ef0*/  FFMA R11, R11, R17, R24 ;  /* 0x000000110b0b7223 */ /* 0x000fe20000000018 */
[----:B------:R-:W-:Y:S02]  /*0f00*/  IADD3 R24, PT, PT, R25, 0x1, RZ ;  /* 0x0000000119187810 */ /* 0x000fe40007ffe0ff */
[----:B----4-:R-:W-:Y:S02]  /*0f10*/  FMNMX R26, RZ, R26, !PT ;  /* 0x0000001aff1a7209 */ /* 0x010fe40007800000 */
[----:B------:R-:W-:Y:S02]  /*0f20*/  I2FP.F32.U32 R24, R24 ;  /* 0x0000001800187245 */ /* 0x000fe40000201000 */
[----:B------:R-:W-:Y:S02]  /*0f30*/  I2FP.F32.U32 R17, R16 ;  /* 0x0000001000117245 */ /* 0x000fe40000201000 */
[----:B-----5:R-:W-:Y:S01]  /*0f40*/  FMNMX R16, RZ, R27, !PT ;  /* 0x0000001bff107209 */ /* 0x020fe20007800000 */
[----:B------:R-:W-:-:S02]  /*0f50*/  FFMA R24, R24, UR7, R20 ;  /* 0x0000000718187c23 */ /* 0x000fc40008000014 */
[----:B------:R-:W-:Y:S01]  /*0f60*/  FFMA R17, R17, UR7, R20 ;  /* 0x0000000711117c23 */ /* 0x000fe20008000014 */
[----:B------:R-:W-:Y:S01]  /*0f70*/  FMNMX R28, RZ, R28, !PT ;  /* 0x0000001cff1c7209 */ /* 0x000fe20007800000 */
[----:B------:R-:W-:-:S04]  /*0f80*/  FFMA R11, R26, R24, R11 ;  /* 0x000000181a0b7223 */ /* 0x000fc8000000000b */
[----:B------:R-:W-:Y:S01]  /*0f90*/  FFMA R11, R16, R17, R11 ;  /* 0x00000011100b7223 */ /* 0x000fe2000000000b */
[----:B------:R-:W-:-:S03]  /*0fa0*/  IADD3 R16, PT, PT, R25, 0x4, RZ ;  /* 0x0000000419107810 */ /* 0x000fc60007ffe0ff */
[----:B------:R-:W-:Y:S01]  /*0fb0*/  FFMA R11, R28, R19, R11 ;  /* 0x000000131c0b7223 */ /* 0x000fe2000000000b */
[----:B------:R-:W-:Y:S02]  /*0fc0*/  I2FP.F32.U32 R17, R16 ;  /* 0x0000001000117245 */ /* 0x000fe40000201000 */
[----:B------:R-:W-:Y:S02]  /*0fd0*/  I2FP.F32.U32 R19, R18 ;  /* 0x0000001200137245 */ /* 0x000fe40000201000 */
[----:B------:R-:W-:Y:S01]  /*0fe0*/  FMNMX R16, RZ, R29, !PT ;  /* 0x0000001dff107209 */ /* 0x000fe20007800000 */
[--C-:B------:R-:W-:Y:S02]  /*0ff0*/  FFMA R17, R17, UR7, R20.reuse ;  /* 0x0000000711117c23 */ /* 0x100fe40008000014 */
[----:B------:R-:W-:Y:S02]  /*1000*/  FFMA R19, R19, UR7, R20 ;  /* 0x0000000713137c23 */ /* 0x000fe40008000014 */
[----:B------:R-:W-:Y:S01]  /*1010*/  FFMA R11, R16, R17, R11 ;  /* 0x00000011100b7223 */ /* 0x000fe2000000000b */
[----:B------:R-:W-:Y:S01]  /*1020*/  VIADD R16, R25, 0x6 ;  /* 0x0000000619107836 */ /* 0x000fe20000000000 */
[----:B------:R-:W-:-:S04]  /*1030*/  FMNMX R14, RZ, R14, !PT ;  /* 0x0000000eff0e7209 */ /* 0x000fc80007800000 */
[----:B------:R-:W-:Y:S02]  /*1040*/  I2FP.F32.U32 R17, R16 ;  /* 0x0000001000117245 */ /* 0x000fe40000201000 */
[C---:B------:R-:W-:Y:S01]  /*1050*/  IADD3 R16, PT, PT, R25.reuse, 0x7, RZ ;  /* 0x0000000719107810 */ /* 0x040fe20007ffe0ff */
[----:B------:R-:W-:Y:S01]  /*1060*/  FFMA R11, R14, R19, R11 ;  /* 0x000000130e0b7223 */ /* 0x000fe2000000000b */
[----:B------:R-:W-:Y:S01]  /*1070*/  IADD3 R25, PT, PT, R25, 0x8, RZ ;  /* 0x0000000819197810 */ /* 0x000fe20007ffe0ff */
[----:B------:R-:W-:Y:S01]  /*1080*/  FFMA R17, R17, UR7, R20 ;  /* 0x0000000711117c23 */ /* 0x000fe20008000014 */
[----:B------:R-:W-:Y:S02]  /*1090*/  FMNMX R14, RZ, R15, !PT ;  /* 0x0000000fff0e7209 */ /* 0x000fe40007800000 */
[----:B------:R-:W-:Y:S02]  /*10a0*/  ISETP.NE.AND P0, PT, R25, R8, PT ;  /* 0x000000081900720c */ /* 0x000fe40003f05270 */
[----:B------:R-:W-:Y:S01]  /*10b0*/  I2FP.F32.U32 R15, R16 ;  /* 0x00000010000f7245 */ /* 0x000fe20000201000 */
[----:B------:R-:W-:Y:S01]  /*10c0*/  FFMA R11, R14, R17, R11 ;  /* 0x000000110e0b7223 */ /* 0x000fe2000000000b */
[----:B------:R-:W-:-:S03]  /*10d0*/  FMNMX R22, RZ, R22, !PT ;  /* 0x00000016ff167209 */ /* 0x000fc60007800000 */
[----:B------:R-:W-:-:S04]  /*10e0*/  FFMA R15, R15, UR7, R20 ;  /* 0x000000070f0f7c23 */ /* 0x000fc80008000014 */
[----:B------:R-:W-:Y:S02]  /*10f0*/  FFMA R24, R22, R15, R11 ;  /* 0x0000000f16187223 */ /* 0x000fe4000000000b */
[----:B------:R-:W-:Y:S05]  /*1100*/  @P0 BRA `(.L_x_8) ;  /* 0xfffffffc00140947 */ /* 0x000fea000383ffff */
[----:B------:R-:W-:-:S07]  /*1110*/  MOV R11, R8 ;  /* 0x00000008000b7202 */ /* 0x000fce0000000f00 */
.L_x_7:
[----:B------:R-:W-:-:S13]  /*1120*/  ISETP.NE.AND P3, PT, R6, RZ, PT ;  /* 0x000000ff0600720c */ /* 0x000fda0003f65270 */
[----:B------:R-:W-:Y:S05]  /*1130*/  @!P3 BRA `(.L_x_9) ;  /* 0x00000004000cb947 */ /* 0x000fea0003800000 */
[----:B-1----:R-:W-:Y:S02]  /*1140*/  IADD3 R12, PT, PT, R6, -0x1, RZ ;  /* 0xffffffff060c7810 */ /* 0x002fe40007ffe0ff */
[----:B------:R-:W-:Y:S02]  /*1150*/  ISETP.NE.AND P1, PT, R7, RZ, PT ;  /* 0x000000ff0700720c */ /* 0x000fe40003f25270 */
[----:B------:R-:W-:-:S13]  /*1160*/  ISETP.GE.U32.AND P0, PT, R12, 0x3, PT ;  /* 0x000000030c00780c */ /* 0x000fda0003f06070 */
[----:B------:R-:W-:Y:S05]  /*1170*/  @!P0 BRA `(.L_x_10) ;  /* 0x0000000000808947 */ /* 0x000fea0003800000 */
[----:B------:R-:W1:Y:S01]  /*1180*/  LDC.64 R12, c[0x0][0x380] ;  /* 0x0000e000ff0c7b82 */ /* 0x000e620000000a00 */
[----:B------:R-:W-:Y:S01]  /*1190*/  IMAD R19, R0, R11, R3 ;  /* 0x0000000b00137224 */ /* 0x000fe200078e0203 */
[----:B------:R-:W2:Y:S06]  /*11a0*/  LDCU UR4, c[0x0][0x398] ;  /* 0x00007300ff0477ac */ /* 0x000eac0008000800 */
[----:B------:R-:W2:Y:S01]  /*11b0*/  LDC R20, c[0x0][0x394] ;  /* 0x0000e500ff147b82 */ /* 0x000ea20000000800 */
[----:B-1----:R-:W-:-:S05]  /*11c0*/  IMAD.WIDE R18, R19, 0x4, R12 ;  /* 0x0000000413127825 */ /* 0x002fca00078e020c */
[----:B------:R-:W3:Y:S01]  /*11d0*/  LDG.E R22, desc[UR8][R18.64] ;  /* 0x0000000812167981 */ /* 0x000ee2000c1e1900 */
[----:B------:R-:W-:-:S04]  /*11e0*/  IMAD.WIDE R14, R0, 0x4, R18 ;  /* 0x00000004000e7825 */ /* 0x000fc800078e0212 */
[C---:B------:R-:W-:Y:S02]  /*11f0*/  IMAD.WIDE R12, R0.reuse, 0x4, R14 ;  /* 0x00000004000c7825 */ /* 0x040fe400078e020e */
[----:B------:R1:W4:Y:S02]  /*1200*/  LDG.E R14, desc[UR8][R14.64] ;  /* 0x000000080e0e7981 */ /* 0x000324000c1e1900 */
[----:B------:R-:W-:Y:S02]  /*1210*/  IMAD.WIDE R16, R0, 0x4, R12 ;  /* 0x0000000400107825 */ /* 0x000fe400078e020c */
[----:B------:R5:W4:Y:S04]  /*1220*/  LDG.E R12, desc[UR8][R12.64] ;  /* 0x000000080c0c7981 */ /* 0x000b28000c1e1900 */
[----:B------:R0:W4:Y:S01]  /*1230*/  LDG.E R16, desc[UR8][R16.64] ;  /* 0x0000000810107981 */ /* 0x000122000c1e1900 */
[----:B------:R-:W-:-:S02]  /*1240*/  I2FP.F32.U32 R23, R11 ;  /* 0x0000000b00177245 */ /* 0x000fc40000201000 */
[C---:B------:R-:W-:Y:S02]  /*1250*/  IADD3 R25, PT, PT, R11.reuse, 0x1, RZ ;  /* 0x000000010b197810 */ /* 0x040fe40007ffe0ff */
[----:B-1----:R-:W-:Y:S01]  /*1260*/  IADD3 R15, PT, PT, R11, 0x2, RZ ;  /* 0x000000020b0f7810 */ /* 0x002fe20007ffe0ff */
[--C-:B--2---:R-:W-:Y:S01]  /*1270*/  FFMA R23, R23, UR4, R20.reuse ;  /* 0x0000000417177c23 */ /* 0x104fe20008000014 */
[----:B------:R-:W-:Y:S02]  /*1280*/  I2FP.F32.U32 R25, R25 ;  /* 0x0000001900197245 */ /* 0x000fe40000201000 */
[----:B-----5:R-:W-:Y:S02]  /*1290*/  IADD3 R13, PT, PT, R11, 0x3, RZ ;  /* 0x000000030b0d7810 */ /* 0x020fe40007ffe0ff */
[----:B------:R-:W-:Y:S01]  /*12a0*/  I2FP.F32.U32 R15, R15 ;  /* 0x0000000f000f7245 */ /* 0x000fe20000201000 */
[----:B------:R-:W-:Y:S01]  /*12b0*/  FFMA R25, R25, UR4, R20 ;  /* 0x0000000419197c23 */ /* 0x000fe20008000014 */
[----:B0-----:R-:W-:-:S02]  /*12c0*/  I2FP.F32.U32 R17, R13 ;  /* 0x0000000d00117245 */ /* 0x001fc40000201000 */
[----:B------:R-:W-:Y:S01]  /*12d0*/  IADD3 R11, PT, PT, R11, 0x4, RZ ;  /* 0x000000040b0b7810 */ /* 0x000fe20007ffe0ff */
[--C-:B------:R-:W-:Y:S02]  /*12e0*/  FFMA R15, R15, UR4, R20.reuse ;  /* 0x000000040f0f7c23 */ /* 0x100fe40008000014 */
[----:B------:R-:W-:Y:S01]  /*12f0*/  FFMA R17, R17, UR4, R20 ;  /* 0x0000000411117c23 */ /* 0x000fe20008000014 */
[----:B---3--:R-:W-:-:S05]  /*1300*/  FMNMX R19, RZ, R22, !PT ;  /* 0x00000016ff137209 */ /* 0x008fca0007800000 */
[----:B------:R-:W-:Y:S01]  /*1310*/  FFMA R19, R19, R23, R24 ;  /* 0x0000001713137223 */ /* 0x000fe20000000018 */
[----:B----4-:R-:W-:-:S05]  /*1320*/  FMNMX R14, RZ, R14, !PT ;  /* 0x0000000eff0e7209 */ /* 0x010fca0007800000 */
[----:B------:R-:W-:Y:S01]  /*1330*/  FFMA R14, R14, R25, R19 ;  /* 0x000000190e0e7223 */ /* 0x000fe20000000013 */
[----:B------:R-:W-:Y:S02]  /*1340*/  FMNMX R13, RZ, R12, !PT ;  /* 0x0000000cff0d7209 */ /* 0x000fe40007800000 */
[----:B------:R-:W-:-:S03]  /*1350*/  FMNMX R16, RZ, R16, !PT ;  /* 0x00000010ff107209 */ /* 0x000fc60007800000 */
[----:B------:R-:W-:-:S04]  /*1360*/  FFMA R13, R13, R15, R14 ;  /* 0x0000000f0d0d7223 */ /* 0x000fc8000000000e */
[----:B------:R-:W-:-:S07]  /*1370*/  FFMA R24, R16, R17, R13 ;  /* 0x0000001110187223 */ /* 0x000fce000000000d */
.L_x_10:
[----:B------:R-:W-:Y:S05]  /*1380*/  @!P1 BRA `(.L_x_9) ;  /* 0x0000000000789947 */ /* 0x000fea0003800000 */
[----:B------:R-:W-:Y:S02]  /*1390*/  ISETP.NE.AND P1, PT, R7, 0x1, PT ;  /* 0x000000010700780c */ /* 0x000fe40003f25270 */
[----:B------:R-:W-:-:S11]  /*13a0*/  ISETP.NE.AND P0, PT, R9, RZ, PT ;  /* 0x000000ff0900720c */ /* 0x000fd60003f05270 */
[----:B------:R-:W1:Y:S01]  /*13b0*/  @P1 LDC.64 R16, c[0x0][0x380] ;  /* 0x0000e000ff101b82 */ /* 0x000e620000000a00 */
[-C--:B------:R-:W-:Y:S01]  /*13c0*/  @P1 IMAD R15, R0, R11.reuse, R3 ;  /* 0x0000000b000f1224 */ /* 0x080fe200078e0203 */
[----:B------:R-:W-:Y:S02]  /*13d0*/  @P1 I2FP.F32.U32 R18, R11 ;  /* 0x0000000b00121245 */ /* 0x000fe40000201000 */
[C---:B------:R-:W-:Y:S01]  /*13e0*/  @P1 IADD3 R19, PT, PT, R11.reuse, 0x1, RZ ;  /* 0x000000010b131810 */ /* 0x040fe20007ffe0ff */
[----:B------:R-:W-:-:S03]  /*13f0*/  @P1 VIADD R11, R11, 0x2 ;  /* 0x000000020b0b1836 */ /* 0x000fc60000000000 */
[----:B------:R-:W2:Y:S01]  /*1400*/  @P0 LDC.64 R12, c[0x0][0x380] ;  /* 0x0000e000ff0c0b82 */ /* 0x000ea20000000a00 */
[----:B------:R-:W-:-:S07]  /*1410*/  @P0 IMAD R23, R0, R11, R3 ;  /* 0x0000000b00170224 */ /* 0x000fce00078e0203 */
[----:B------:R-:W3:Y:S01]  /*1420*/  @P1 LDC R25, c[0x0][0x394] ;  /* 0x0000e500ff191b82 */ /* 0x000ee20000000800 */
[----:B-1----:R-:W-:-:S07]  /*1430*/  @P1 IMAD.WIDE R16, R15, 0x4, R16 ;  /* 0x000000040f101825 */ /* 0x002fce00078e0210 */
[----:B------:R-:W1:Y:S01]  /*1440*/  @P0 LDC R22, c[0x0][0x398] ;  /* 0x0000e600ff160b82 */ /* 0x000e620000000800 */
[----:B------:R-:W-:Y:S02]  /*1450*/  @P1 IMAD.WIDE R14, R0, 0x4, R16 ;  /* 0x00000004000e1825 */ /* 0x000fe400078e0210 */
[----:B------:R-:W4:Y:S05]  /*1460*/  @P1 LDG.E R16, desc[UR8][R16.64] ;  /* 0x0000000810101981 */ /* 0x000f2a000c1e1900 */
[----:B------:R-:W1:Y:S01]  /*1470*/  @P0 LDC R26, c[0x0][0x394] ;  /* 0x0000e500ff1a0b82 */ /* 0x000e620000000800 */
[----:B--2---:R-:W-:Y:S01]  /*1480*/  @P0 IMAD.WIDE R12, R23, 0x4, R12 ;  /* 0x00000004170c0825 */ /* 0x004fe200078e020c */
[----:B------:R-:W2:Y:S05]  /*1490*/  @P1 LDG.E R14, desc[UR8][R14.64] ;  /* 0x000000080e0e1981 */ /* 0x000eaa000c1e1900 */
[----:B------:R1:W5:Y:S01]  /*14a0*/  @P0 LDG.E R12, desc[UR8][R12.64] ;  /* 0x000000080c0c0981 */ /* 0x000362000c1e1900 */
[----:B------:R-:W3:Y:S01]  /*14b0*/  @P1 LDC R23, c[0x0][0x398] ;  /* 0x0000e600ff171b82 */ /* 0x000ee20000000800 */
[----:B------:R-:W-:-:S02]  /*14c0*/  @P1 I2FP.F32.U32 R20, R19 ;  /* 0x0000001300141245 */ /* 0x000fc40000201000 */
[----:B------:R-:W-:-:S05]  /*14d0*/  @P0 I2FP.F32.U32 R11, R11 ;  /* 0x0000000b000b0245 */ /* 0x000fca0000201000 */
[----:B-1----:R-:W-:Y:S01]  /*14e0*/  @P0 FFMA R13, R11, R22, R26 ;  /* 0x000000160b0d0223 */ /* 0x002fe2000000001a */
[-CC-:B---3--:R-:W-:Y:S01]  /*14f0*/  @P1 FFMA R18, R18, R23.reuse, R25.reuse ;  /* 0x0000001712121223 */ /* 0x188fe20000000019 */
[----:B------:R-:W-:Y:S01]  /*1500*/  @P1 FFMA R20, R20, R23, R25 ;  /* 0x0000001714141223 */ /* 0x000fe20000000019 */
[----:B----4-:R-:W-:Y:S02]  /*1510*/  @P1 FMNMX R19, RZ, R16, !PT ;  /* 0x00000010ff131209 */ /* 0x010fe40007800000 */
[----:B--2---:R-:W-:-:S03]  /*1520*/  @P1 FMNMX R15, RZ, R14, !PT ;  /* 0x0000000eff0f1209 */ /* 0x004fc60007800000 */
[----:B------:R-:W-:Y:S01]  /*1530*/  @P1 FFMA R18, R19, R18, R24 ;  /* 0x0000001213121223 */ /* 0x000fe20000000018 */
[----:B-----5:R-:W-:-:S03]  /*1540*/  @P0 FMNMX R11, RZ, R12, !PT ;  /* 0x0000000cff0b0209 */ /* 0x020fc60007800000 */
[----:B------:R-:W-:-:S04]  /*1550*/  @P1 FFMA R24, R15, R20, R18 ;  /* 0x000000140f181223 */ /* 0x000fc80000000012 */
[----:B------:R-:W-:-:S07]  /*1560*/  @P0 FFMA R24, R11, R13, R24 ;  /* 0x0000000d0b180223 */ /* 0x000fce0000000018 */
.L_x_9:
[----:B-1----:R-:W1:Y:S01]  /*1570*/  MUFU.RCP R12, R21 ;  /* 0x00000015000c7308 */ /* 0x002e620000001000 */
[----:B------:R-:W-:Y:S01]  /*1580*/  BSSY.RECONVERGENT B0, `(.L_x_11) ;  /* 0x000000c000007945 */ /* 0x000fe20003800200 */
[----:B------:R-:W-:-:S06]  /*1590*/  FSETP.GT.AND P4, PT, R21, RZ, PT ;  /* 0x000000ff1500720b */ /* 0x000fcc0003f84000 */
[----:B------:R-:W2:Y:S01]  /*15a0*/  FCHK P0, R24, R21 ;  /* 0x0000001518007302 */ /* 0x000ea20000000000 */
[----:B-1----:R-:W-:-:S04]  /*15b0*/  FFMA R11, R12, -R21, 1 ;  /* 0x3f8000000c0b7423 */ /* 0x002fc80000000815 */
[----:B------:R-:W-:-:S04]  /*15c0*/  FFMA R11, R12, R11, R12 ;  /* 0x0000000b0c0b7223 */ /* 0x000fc8000000000c */
[----:B------:R-:W-:-:S04]  /*15d0*/  FFMA R13, R11, R24, RZ ;  /* 0x000000180b0d7223 */ /* 0x000fc800000000ff */
[----:B------:R-:W-:-:S04]  /*15e0*/  FFMA R12, R13, -R21, R24 ;  /* 0x800000150d0c7223 */ /* 0x000fc80000000018 */
[----:B------:R-:W-:Y:S01]  /*15f0*/  FFMA R14, R11, R12, R13 ;  /* 0x0000000c0b0e7223 */ /* 0x000fe2000000000d */
[----:B--2---:R-:W-:Y:S06]  /*1600*/  @!P0 BRA `(.L_x_12) ;  /* 0x00000000000c8947 */ /* 0x004fec0003800000 */
[----:B------:R-:W-:-:S07]  /*1610*/  MOV R12, 0x1630 ;  /* 0x00001630000c7802 */ /* 0x000fce0000000f00 */
[----:B0-----:R-:W-:Y:S05]  /*1620*/  CALL.REL.NOINC `($__internal_1_$__cuda_sm3x_div_rn_noftz_f32_slowpath) ;  /* 0x0000000c00907944 */ /* 0x001fea0003c00000 */
[----:B------:R-:W-:-:S07]  /*1630*/  MOV R14, R11 ;  /* 0x0000000b000e7202 */ /* 0x000fce0000000f00 */
.L_x_12:
[----:B0-----:R-:W-:Y:S05]  /*1640*/  BSYNC.RECONVERGENT B0 ;  /* 0x0000000000007941 */ /* 0x001fea0003800200 */
.L_x_11:
[----:B------:R-:W0:Y:S01]  /*1650*/  LDC.64 R12, c[0x0][0x3a8] ;  /* 0x0000ea00ff0c7b82 */ /* 0x000e220000000a00 */
[----:B------:R-:W1:Y:S01]  /*1660*/  LDCU UR10, c[0x0][0x394] ;  /* 0x00007280ff0a77ac */ /* 0x000e620008000800 */
[----:B------:R-:W-:Y:S01]  /*1670*/  FSEL R14, R14, RZ, P4 ;  /* 0x000000ff0e0e7208 */ /* 0x000fe20002000000 */
[----:B------:R-:W-:Y:S01]  /*1680*/  HFMA2 R26, -RZ, RZ, 0, 0 ;  /* 0x00000000ff1a7431 */ /* 0x000fe200000001ff */
[----:B------:R-:W-:-:S04]  /*1690*/  MOV R18, RZ ;  /* 0x000000ff00127202 */ /* 0x000fc80000000f00 */
[----:B------:R-:W2:Y:S01]  /*16a0*/  LDC R11, c[0x0][0x398] ;  /* 0x0000e600ff0b7b82 */ /* 0x000ea20000000800 */
[----:B-1----:R-:W-:Y:S01]  /*16b0*/  FADD R15, R14, -UR10 ;  /* 0x8000000a0e0f7e21 */ /* 0x002fe20008000000 */
[----:B0-----:R-:W-:-:S04]  /*16c0*/  IMAD.WIDE R12, R3, 0x4, R12 ;  /* 0x00000004030c7825 */ /* 0x001fc800078e020c */
[----:B--2---:R-:W-:-:S05]  /*16d0*/  FFMA R20, -R4, R11, R15 ;  /* 0x0000000b04147223 */ /* 0x004fca000000010f */
[----:B------:R0:W-:Y:S01]  /*16e0*/  STG.E desc[UR8][R12.64], R20 ;  /* 0x000000140c007986 */ /* 0x0001e2000c101908 */
[----:B------:R-:W-:Y:S05]  /*16f0*/  @!P2 BRA `(.L_x_13) ;  /* 0x00000004003ca947 */ /* 0x000fea0003800000 */
[----:B0-----:R-:W0:Y:S01]  /*1700*/  LDC.64 R12, c[0x0][0x380] ;  /* 0x0000e000ff0c7b82 */ /* 0x001e220000000a00 */
[----:B------:R-:W-:Y:S01]  /*1710*/  MOV R26, RZ ;  /* 0x000000ff001a7202 */ /* 0x000fe20000000f00 */
[----:B------:R-:W-:-:S06]  /*1720*/  UMOV UR4, URZ ;  /* 0x000000ff00047c82 */ /* 0x000fcc0008000000 */
.L_x_14:
[----:B------:R-:W-:-:S04]  /*1730*/  IMAD R19, R0, UR4, R3 ;  /* 0x0000000400137c24 */ /* 0x000fc8000f8e0203 */
[----:B0-----:R-:W-:-:S05]  /*1740*/  IMAD.WIDE R18, R19, 0x4, R12 ;  /* 0x0000000413127825 */ /* 0x001fca00078e020c */
[----:B------:R-:W2:Y:S01]  /*1750*/  LDG.E R24, desc[UR8][R18.64] ;  /* 0x0000000812187981 */ /* 0x000ea2000c1e1900 */
[----:B------:R-:W-:-:S05]  /*1760*/  IMAD.WIDE R22, R0, 0x4, R18 ;  /* 0x0000000400167825 */ /* 0x000fca00078e0212 */
[----:B------:R-:W3:Y:S01]  /*1770*/  LDG.E R25, desc[UR8][R22.64] ;  /* 0x0000000816197981 */ /* 0x000ee2000c1e1900 */
[----:B------:R-:W-:-:S05]  /*1780*/  IMAD.WIDE R16, R0, 0x4, R22 ;  /* 0x0000000400107825 */ /* 0x000fca00078e0216 */
[----:B------:R-:W4:Y:S01]  /*1790*/  LDG.E R27, desc[UR8][R16.64] ;  /* 0x00000008101b7981 */ /* 0x000f22000c1e1900 */
[----:B------:R-:W-:-:S05]  /*17a0*/  IMAD.WIDE R14, R0, 0x4, R16 ;  /* 0x00000004000e7825 */ /* 0x000fca00078e0210 */
[----:B------:R0:W5:Y:S02]  /*17b0*/  LDG.E R28, desc[UR8][R14.64] ;  /* 0x000000080e1c7981 */ /* 0x000164000c1e1900 */
[----:B0-----:R-:W-:-:S05]  /*17c0*/  IMAD.WIDE R14, R0, 0x4, R14 ;  /* 0x00000004000e7825 */ /* 0x001fca00078e020e */
[----:B------:R-:W5:Y:S01]  /*17d0*/  LDG.E R29, desc[UR8][R14.64] ;  /* 0x000000080e1d7981 */ /* 0x000f62000c1e1900 */
[----:B------:R-:W-:-:S04]  /*17e0*/  IMAD.WIDE R16, R0, 0x4, R14 ;  /* 0x0000000400107825 */ /* 0x000fc800078e020e */
[C---:B------:R-:W-:Y:S01]  /*17f0*/  IMAD.WIDE R18, R0.reuse, 0x4, R16 ;  /* 0x0000000400127825 */ /* 0x040fe200078e0210 */
[----:B------:R0:W5:Y:S03]  /*1800*/  LDG.E R14, desc[UR8][R16.64] ;  /* 0x00000008100e7981 */ /* 0x000166000c1e1900 */
[----:B------:R-:W-:Y:S01]  /*1810*/  IMAD.WIDE R22, R0, 0x4, R18 ;  /* 0x0000000400167825 */ /* 0x000fe200078e0212 */
[----:B------:R1:W5:Y:S05]  /*1820*/  LDG.E R15, desc[UR8][R18.64] ;  /* 0x00000008120f7981 */ /* 0x00036a000c1e1900 */
[----:B------:R5:W5:Y:S01]  /*1830*/  LDG.E R22, desc[UR8][R22.64] ;  /* 0x0000000816167981 */ /* 0x000b62000c1e1900 */
[----:B0-----:R-:W-:Y:S01]  /*1840*/  I2FP.F32.U32 R16, UR4 ;  /* 0x0000000400107c45 */ /* 0x001fe20008201000 */
[----:B------:R-:W-:-:S02]  /*1850*/  UIADD3 UR5, UPT, UPT, UR4, 0x1, URZ ;  /* 0x0000000104057890 */ /* 0x000fc4000fffe0ff */
[----:B------:R-:W-:Y:S02]  /*1860*/  UIADD3 UR6, UPT, UPT, UR4, 0x6, URZ ;  /* 0x0000000604067890 */ /* 0x000fe4000fffe0ff */
[----:B------:R-:W-:-:S04]  /*1870*/  FFMA R17, R16, R11, UR10 ;  /* 0x0000000a10117e23 */ /* 0x000fc8000800000b */
[----:B------:R-:W-:Y:S01]  /*1880*/  FADD R17, -R20, R17 ;  /* 0x0000001114117221 */ /* 0x000fe20000000100 */
[----:B--2---:R-:W-:-:S05]  /*1890*/  FMNMX R24, RZ, R24, !PT ;  /* 0x00000018ff187209 */ /* 0x004fca0007800000 */
[----:B------:R-:W-:Y:S01]  /*18a0*/  FMUL R24, R24, R17 ;  /* 0x0000001118187220 */ /* 0x000fe20000400000 */
[----:B---3--:R-:W-:-:S03]  /*18b0*/  FMNMX R25, RZ, R25, !PT ;  /* 0x00000019ff197209 */ /* 0x008fc60007800000 */
[----:B------:R-:W-:Y:S01]  /*18c0*/  FFMA R16, R17, R24, R26 ;  /* 0x0000001811107223 */ /* 0x000fe2000000001a */
[----:B------:R-:W-:Y:S01]  /*18d0*/  I2FP.F32.U32 R24, UR5 ;  /* 0x0000000500187c45 */ /* 0x000fe20008201000 */
[----:B------:R-:W-:Y:S01]  /*18e0*/  UIADD3 UR5, UPT, UPT, UR4, 0x2, URZ ;  /* 0x0000000204057890 */ /* 0x000fe2000fffe0ff */
[----:B----4-:R-:W-:-:S03]  /*18f0*/  FMNMX R27, RZ, R27, !PT ;  /* 0x0000001bff1b7209 */ /* 0x010fc60007800000 */
[----:B------:R-:W-:Y:S01]  /*1900*/  FFMA R17, R24, R11, UR10 ;  /* 0x0000000a18117e23 */ /* 0x000fe2000800000b */
[----:B------:R-:W-:Y:S02]  /*1910*/  I2FP.F32.U32 R24, UR6 ;  /* 0x0000000600187c45 */ /* 0x000fe40008201000 */
[----:B-1----:R-:W-:Y:S01]  /*1920*/  I2FP.F32.U32 R18, UR5 ;  /* 0x0000000500127c45 */ /* 0x002fe20008201000 */
[----:B------:R-:W-:Y:S01]  /*1930*/  FADD R17, -R20, R17 ;  /* 0x0000001114117221 */ /* 0x000fe20000000100 */
[----:B------:R-:W-:Y:S01]  /*1940*/  UIADD3 UR5, UPT, UPT, UR4, 0x3, URZ ;  /* 0x0000000304057890 */ /* 0x000fe2000fffe0ff */
[----:B-----5:R-:W-:Y:S02]  /*1950*/  FMNMX R28, RZ, R28, !PT ;  /* 0x0000001cff1c7209 */ /* 0x020fe40007800000 */
[----:B------:R-:W-:-:S04]  /*1960*/  FMUL R25, R25, R17 ;  /* 0x0000001119197220 */ /* 0x000fc80000400000 */
[----:B------:R-:W-:Y:S01]  /*1970*/  FFMA R16, R17, R25, R16 ;  /* 0x0000001911107223 */ /* 0x000fe20000000010 */
[----:B------:R-:W-:Y:S01]  /*1980*/  FFMA R17, R18, R11, UR10 ;  /* 0x0000000a12117e23 */ /* 0x000fe2000800000b */
[----:B------:R-:W-:Y:S01]  /*1990*/  I2FP.F32.U32 R18, UR5 ;  /* 0x0000000500127c45 */ /* 0x000fe20008201000 */
[----:B------:R-:W-:Y:S02]  /*19a0*/  UIADD3 UR5, UPT, UPT, UR4, 0x4, URZ ;  /* 0x0000000404057890 */ /* 0x000fe4000fffe0ff */
[----:B------:R-:W-:Y:S01]  /*19b0*/  FADD R17, -R20, R17 ;  /* 0x0000001114117221 */ /* 0x000fe20000000100 */
[----:B------:R-:W-:Y:S01]  /*19c0*/  FMNMX R29, RZ, R29, !PT ;  /* 0x0000001dff1d7209 */ /* 0x000fe20007800000 */
[----:B------:R-:W-:Y:S02]  /*19d0*/  FFMA R19, R18, R11, UR10 ;  /* 0x0000000a12137e23 */ /* 0x000fe4000800000b */
[----:B------:R-:W-:Y:S01]  /*19e0*/  FMUL R27, R27, R17 ;  /* 0x000000111b1b7220 */ /* 0x000fe20000400000 */
[----:B------:R-:W-:Y:S01]  /*19f0*/  I2FP.F32.U32 R18, UR5 ;  /* 0x0000000500127c45 */ /* 0x000fe20008201000 */
[----:B------:R-:W-:Y:S01]  /*1a00*/  UIADD3 UR5, UPT, UPT, UR4, 0x5, URZ ;  /* 0x0000000504057890 */ /* 0x000fe2000fffe0ff */
[----:B------:R-:W-:Y:S01]  /*1a10*/  FADD R19, -R20, R19 ;  /* 0x0000001314137221 */ /* 0x000fe20000000100 */
[----:B------:R-:W-:-:S02]  /*1a20*/  FFMA R16, R17, R27, R16 ;  /* 0x0000001b11107223 */ /* 0x000fc40000000010 */
[----:B------:R-:W-:Y:S01]  /*1a30*/  FFMA R17, R18, R11, UR10 ;  /* 0x0000000a12117e23 */ /* 0x000fe2000800000b */
[----:B------:R-:W-:Y:S01]  /*1a40*/  FMUL R28, R28, R19 ;  /* 0x000000131c1c7220 */ /* 0x000fe20000400000 */
[----:B------:R-:W-:Y:S01]  /*1a50*/  I2FP.F32.U32 R18, UR5 ;  /* 0x0000000500127c45 */ /* 0x000fe20008201000 */
[----:B------:R-:W-:Y:S01]  /*1a60*/  UIADD3 UR5, UPT, UPT, UR4, 0x7, URZ ;  /* 0x0000000704057890 */ /* 0x000fe2000fffe0ff */
[----:B------:R-:W-:Y:S01]  /*1a70*/  FADD R17, -R20, R17 ;  /* 0x0000001114117221 */ /* 0x000fe20000000100 */
[----:B------:R-:W-:Y:S01]  /*1a80*/  FFMA R16, R19, R28, R16 ;  /* 0x0000001c13107223 */ /* 0x000fe20000000010 */
[----:B------:R-:W-:Y:S01]  /*1a90*/  UIADD3 UR4, UPT, UPT, UR4, 0x8, URZ ;  /* 0x0000000804047890 */ /* 0x000fe2000fffe0ff */
[----:B------:R-:W-:Y:S01]  /*1aa0*/  FFMA R23, R18, R11, UR10 ;  /* 0x0000000a12177e23 */ /* 0x000fe2000800000b */
[----:B------:R-:W-:Y:S01]  /*1ab0*/  FMUL R29, R29, R17 ;  /* 0x000000111d1d7220 */ /* 0x000fe20000400000 */
[----:B------:R-:W-:Y:S02]  /*1ac0*/  FMNMX R19, RZ, R14, !PT ;  /* 0x0000000eff137209 */ /* 0x000fe40007800000 */
[----:B------:R-:W-:Y:S01]  /*1ad0*/  I2FP.F32.U32 R18, UR5 ;  /* 0x0000000500127c45 */ /* 0x000fe20008201000 */
[----:B------:R-:W-:Y:S01]  /*1ae0*/  FFMA R29, R17, R29, R16 ;  /* 0x0000001d111d7223 */ /* 0x000fe20000000010 */
[----:B------:R-:W-:Y:S01]  /*1af0*/  FFMA R17, R24, R11, UR10 ;  /* 0x0000000a18117e23 */ /* 0x000fe2000800000b */
[----:B------:R-:W-:Y:S01]  /*1b00*/  FADD R14, -R20, R23 ;  /* 0x00000017140e7221 */ /* 0x000fe20000000100 */
[----:B------:R-:W-:-:S02]  /*1b10*/  ISETP.NE.AND P0, PT, R8, UR4, PT ;  /* 0x0000000408007c0c */ /* 0x000fc4000bf05270 */
[----:B------:R-:W-:Y:S01]  /*1b20*/  FMNMX R15, RZ, R15, !PT ;  /* 0x0000000fff0f7209 */ /* 0x000fe20007800000 */
[----:B------:R-:W-:Y:S01]  /*1b30*/  FADD R16, -R20, R17 ;  /* 0x0000001114107221 */ /* 0x000fe20000000100 */
[----:B------:R-:W-:Y:S01]  /*1b40*/  FMUL R19, R19, R14 ;  /* 0x0000000e13137220 */ /* 0x000fe20000400000 */
[----:B------:R-:W-:Y:S01]  /*1b50*/  FFMA R17, R18, R11, UR10 ;  /* 0x0000000a12117e23 */ /* 0x000fe2000800000b */
[----:B------:R-:W-:Y:S01]  /*1b60*/  FMNMX R22, RZ, R22, !PT ;  /* 0x00000016ff167209 */ /* 0x000fe20007800000 */
[----:B------:R-:W-:Y:S01]  /*1b70*/  FMUL R15, R15, R16 ;  /* 0x000000100f0f7220 */ /* 0x000fe20000400000 */
[----:B------:R-:W-:Y:S01]  /*1b80*/  FFMA R19, R14, R19, R29 ;  /* 0x000000130e137223 */ /* 0x000fe2000000001d */
[----:B------:R-:W-:-:S03]  /*1b90*/  FADD R26, -R20, R17 ;  /* 0x00000011141a7221 */ /* 0x000fc60000000100 */
[----:B------:R-:W-:Y:S01]  /*1ba0*/  FFMA R15, R16, R15, R19 ;  /* 0x0000000f100f7223 */ /* 0x000fe20000000013 */
[----:B------:R-:W-:-:S04]  /*1bb0*/  FMUL R22, R22, R26 ;  /* 0x0000001a16167220 */ /* 0x000fc80000400000 */
[----:B------:R-:W-:Y:S01]  /*1bc0*/  FFMA R26, R26, R22, R15 ;  /* 0x000000161a1a7223 */ /* 0x000fe2000000000f */
[----:B------:R-:W-:Y:S06]  /*1bd0*/  @P0 BRA `(.L_x_14) ;  /* 0xfffffff800d40947 */ /* 0x000fec000383ffff */
[----:B------:R-:W-:-:S07]  /*1be0*/  MOV R18, R8 ;  /* 0x0000000800127202 */ /* 0x000fce0000000f00 */
.L_x_13:
[----:B------:R-:W-:Y:S05]  /*1bf0*/  @!P3 BRA `(.L_x_15) ;  /* 0x00000004002cb947 */ /* 0x000fea0003800000 */
[----:B0-----:R-:W-:Y:S02]  /*1c00*/  IADD3 R12, PT, PT, R6, -0x1, RZ ;  /* 0xffffffff060c7810 */ /* 0x001fe40007ffe0ff */
[----:B------:R-:W-:Y:S02]  /*1c10*/  ISETP.NE.AND P1, PT, R7, RZ, PT ;  /* 0x000000ff0700720c */ /* 0x000fe40003f25270 */
[----:B------:R-:W-:-:S13]  /*1c20*/  ISETP.GE.U32.AND P0, PT, R12, 0x3, PT ;  /* 0x000000030c00780c */ /* 0x000fda0003f06070 */
[----:B------:R-:W-:Y:S05]  /*1c30*/  @!P0 BRA `(.L_x_16) ;  /* 0x0000000000988947 */ /* 0x000fea0003800000 */
[----:B------:R-:W0:Y:S01]  /*1c40*/  LDC.64 R12, c[0x0][0x380] ;  /* 0x0000e000ff0c7b82 */ /* 0x000e220000000a00 */
[----:B------:R-:W-:-:S04]  /*1c50*/  IMAD R23, R0, R18, R3 ;  /* 0x0000001200177224 */ /* 0x000fc800078e0203 */
[----:B0-----:R-:W-:-:S05]  /*1c60*/  IMAD.WIDE R22, R23, 0x4, R12 ;  /* 0x0000000417167825 */ /* 0x001fca00078e020c */
[----:B------:R-:W2:Y:S01]  /*1c70*/  LDG.E R25, desc[UR8][R22.64] ;  /* 0x0000000816197981 */ /* 0x000ea2000c1e1900 */
[----:B------:R-:W-:-:S05]  /*1c80*/  IMAD.WIDE R16, R0, 0x4, R22 ;  /* 0x0000000400107825 */ /* 0x000fca00078e0216 */
[----:B------:R0:W3:Y:S01]  /*1c90*/  LDG.E R19, desc[UR8][R16.64] ;  /* 0x0000000810137981 */ /* 0x0000e2000c1e1900 */
[----:B------:R-:W-:-:S05]  /*1ca0*/  IMAD.WIDE R14, R0, 0x4, R16 ;  /* 0x00000004000e7825 */ /* 0x000fca00078e0210 */
[----:B------:R1:W4:Y:S01]  /*1cb0*/  LDG.E R24, desc[UR8][R14.64] ;  /* 0x000000080e187981 */ /* 0x000322000c1e1900 */
[----:B------:R-:W-:-:S06]  /*1cc0*/  IMAD.WIDE R12, R0, 0x4, R14 ;  /* 0x00000004000c7825 */ /* 0x000fcc00078e020e */
[----:B------:R5:W4:Y:S01]  /*1cd0*/  LDG.E R12, desc[UR8][R12.64] ;  /* 0x000000080c0c7981 */ /* 0x000b22000c1e1900 */
[----:B------:R-:W-:Y:S02]  /*1ce0*/  I2FP.F32.U32 R28, R18 ;  /* 0x00000012001c7245 */ /* 0x000fe40000201000 */
[C---:B------:R-:W-:Y:S02]  /*1cf0*/  IADD3 R29, PT, PT, R18.reuse, 0x1, RZ ;  /* 0x00000001121d7810 */ /* 0x040fe40007ffe0ff */
[----:B0-----:R-:W-:Y:S01]  /*1d00*/  IADD3 R16, PT, PT, R18, 0x3, RZ ;  /* 0x0000000312107810 */ /* 0x001fe20007ffe0ff */
[----:B------:R-:W-:Y:S01]  /*1d10*/  FFMA R27, R28, R11, UR10 ;  /* 0x0000000a1c1b7e23 */ /* 0x000fe2000800000b */
[----:B------:R-:W-:Y:S02]  /*1d20*/  I2FP.F32.U32 R22, R29 ;  /* 0x0000001d00167245 */ /* 0x000fe40000201000 */
[----:B------:R-:W-:Y:S01]  /*1d30*/  IADD3 R28, PT, PT, R18, 0x2, RZ ;  /* 0x00000002121c7810 */ /* 0x000fe20007ffe0ff */
[----:B------:R-:W-:Y:S01]  /*1d40*/  FADD R27, -R20, R27 ;  /* 0x0000001b141b7221 */ /* 0x000fe20000000100 */
[----:B------:R-:W-:Y:S01]  /*1d50*/  I2FP.F32.U32 R16, R16 ;  /* 0x0000001000107245 */ /* 0x000fe20000201000 */
[----:B-1----:R-:W-:Y:S01]  /*1d60*/  FFMA R15, R22, R11, UR10 ;  /* 0x0000000a160f7e23 */ /* 0x002fe2000800000b */
[----:B------:R-:W-:Y:S01]  /*1d70*/  I2FP.F32.U32 R28, R28 ;  /* 0x0000001c001c7245 */ /* 0x000fe20000201000 */
[----:B------:R-:W-:-:S02]  /*1d80*/  VIADD R18, R18, 0x4 ;  /* 0x0000000412127836 */ /* 0x000fc40000000000 */
[----:B-----5:R-:W-:Y:S01]  /*1d90*/  FADD R13, -R20, R15 ;  /* 0x0000000f140d7221 */ /* 0x020fe20000000100 */
[-C--:B------:R-:W-:Y:S01]  /*1da0*/  FFMA R17, R16, R11.reuse, UR10 ;  /* 0x0000000a10117e23 */ /* 0x080fe2000800000b */
[----:B------:R-:W-:-:S03]  /*1db0*/  FFMA R15, R28, R11, UR10 ;  /* 0x0000000a1c0f7e23 */ /* 0x000fc6000800000b */
[C---:B------:R-:W-:Y:S01]  /*1dc0*/  FADD R17, -R20.reuse, R17 ;  /* 0x0000001114117221 */ /* 0x040fe20000000100 */
[----:B------:R-:W-:Y:S01]  /*1dd0*/  FADD R15, -R20, R15 ;  /* 0x0000000f140f7221 */ /* 0x000fe20000000100 */
[----:B--2---:R-:W-:-:S05]  /*1de0*/  FMNMX R25, RZ, R25, !PT ;  /* 0x00000019ff197209 */ /* 0x004fca0007800000 */
[----:B------:R-:W-:Y:S01]  /*1df0*/  FMUL R25, R25, R27 ;  /* 0x0000001b19197220 */ /* 0x000fe20000400000 */
[----:B---3--:R-:W-:-:S03]  /*1e00*/  FMNMX R14, RZ, R19, !PT ;  /* 0x00000013ff0e7209 */ /* 0x008fc60007800000 */
[----:B------:R-:W-:Y:S02]  /*1e10*/  FFMA R26, R27, R25, R26 ;  /* 0x000000191b1a7223 */ /* 0x000fe4000000001a */
[----:B------:R-:W-:Y:S01]  /*1e20*/  FMUL R14, R14, R13 ;  /* 0x0000000d0e0e7220 */ /* 0x000fe20000400000 */
[----:B----4-:R-:W-:-:S03]  /*1e30*/  FMNMX R24, RZ, R24, !PT ;  /* 0x00000018ff187209 */ /* 0x010fc60007800000 */
[----:B------:R-:W-:Y:S02]  /*1e40*/  FFMA R14, R13, R14, R26 ;  /* 0x0000000e0d0e7223 */ /* 0x000fe4000000001a */
[----:B------:R-:W-:Y:S01]  /*1e50*/  FMUL R24, R24, R15 ;  /* 0x0000000f18187220 */ /* 0x000fe20000400000 */
[----:B------:R-:W-:-:S03]  /*1e60*/  FMNMX R12, RZ, R12, !PT ;  /* 0x0000000cff0c7209 */ /* 0x000fc60007800000 */
[----:B------:R-:W-:Y:S02]  /*1e70*/  FFMA R14, R15, R24, R14 ;  /* 0x000000180f0e7223 */ /* 0x000fe4000000000e */
[----:B------:R-:W-:-:S04]  /*1e80*/  FMUL R12, R12, R17 ;  /* 0x000000110c0c7220 */ /* 0x000fc80000400000 */
[----:B------:R-:W-:-:S07]  /*1e90*/  FFMA R26, R17, R12, R14 ;  /* 0x0000000c111a7223 */ /* 0x000fce000000000e */
.L_x_16:
[----:B------:R-:W-:Y:S05]  /*1ea0*/  @!P1 BRA `(.L_x_15) ;  /* 0x0000000000809947 */ /* 0x000fea0003800000 */
[----:B------:R-:W-:Y:S02]  /*1eb0*/  ISETP.NE.AND P0, PT, R7, 0x1, PT ;  /* 0x000000010700780c */ /* 0x000fe40003f05270 */
[----:B------:R-:W-:-:S11]  /*1ec0*/  ISETP.NE.AND P1, PT, R9, RZ, PT ;  /* 0x000000ff0900720c */ /* 0x000fd60003f25270 */
[----:B------:R-:W0:Y:S01]  /*1ed0*/  @P0 LDC.64 R16, c[0x0][0x380] ;  /* 0x0000e000ff100b82 */ /* 0x000e220000000a00 */
[-CC-:B------:R-:W-:Y:S01]  /*1ee0*/  @P0 IMAD R15, R0, R18.reuse, R3.reuse ;  /* 0x00000012000f0224 */ /* 0x180fe200078e0203 */
[----:B------:R-:W-:Y:S02]  /*1ef0*/  @P0 I2FP.F32.U32 R24, R18 ;  /* 0x0000001200180245 */ /* 0x000fe40000201000 */
[C---:B------:R-:W-:Y:S02]  /*1f00*/  @P0 IADD3 R22, PT, PT, R18.reuse, 0x1, RZ ;  /* 0x0000000112160810 */ /* 0x040fe40007ffe0ff */
[----:B------:R-:W-:Y:S02]  /*1f10*/  @P0 IADD3 R18, PT, PT, R18, 0x2, RZ ;  /* 0x0000000212120810 */ /* 0x000fe40007ffe0ff */
[----:B------:R-:W1:Y:S03]  /*1f20*/  @P1 LDC.64 R12, c[0x0][0x380] ;  /* 0x0000e000ff0c1b82 */ /* 0x000e660000000a00 */
[----:B------:R-:W-:-:S02]  /*1f30*/  @P1 IMAD R23, R0, R18, R3 ;  /* 0x0000001200171224 */ /* 0x000fc400078e0203 */
[----:B0-----:R-:W-:-:S05]  /*1f40*/  @P0 IMAD.WIDE R16, R15, 0x4, R16 ;  /* 0x000000040f100825 */ /* 0x001fca00078e0210 */
[----:B------:R0:W2:Y:S01]  /*1f50*/  @P0 LDG.E R19, desc[UR8][R16.64] ;  /* 0x0000000810130981 */ /* 0x0000a2000c1e1900 */
[----:B------:R-:W-:-:S04]  /*1f60*/  @P0 IMAD.WIDE R14, R0, 0x4, R16 ;  /* 0x00000004000e0825 */ /* 0x000fc800078e0210 */
[----:B-1----:R-:W-:Y:S02]  /*1f70*/  @P1 IMAD.WIDE R12, R23, 0x4, R12 ;  /* 0x00000004170c1825 */ /* 0x002fe400078e020c */
[----:B------:R-:W3:Y:S04]  /*1f80*/  @P0 LDG.E R14, desc[UR8][R14.64] ;  /* 0x000000080e0e0981 */ /* 0x000ee8000c1e1900 */
[----:B------:R-:W4:Y:S01]  /*1f90*/  @P1 LDG.E R12, desc[UR8][R12.64] ;  /* 0x000000080c0c1981 */ /* 0x000f22000c1e1900 */
[----:B------:R-:W-:Y:S01]  /*1fa0*/  @P0 I2FP.F32.U32 R22, R22 ;  /* 0x0000001600160245 */ /* 0x000fe20000201000 */
[----:B------:R-:W-:Y:S01]  /*1fb0*/  @P0 FFMA R23, R24, R11, UR10 ;  /* 0x0000000a18170e23 */ /* 0x000fe2000800000b */
[----:B0-----:R-:W-:-:S03]  /*1fc0*/  @P1 I2FP.F32.U32 R16, R18 ;  /* 0x0000001200101245 */ /* 0x001fc60000201000 */
[----:B------:R-:W-:Y:S01]  /*1fd0*/  @P0 FADD R23, -R20, R23 ;  /* 0x0000001714170221 */ /* 0x000fe20000000100 */
[-C--:B------:R-:W-:Y:S01]  /*1fe0*/  @P0 FFMA R25, R22, R11.reuse, UR10 ;  /* 0x0000000a16190e23 */ /* 0x080fe2000800000b */
[----:B------:R-:W-:-:S04]  /*1ff0*/  @P1 FFMA R11, R16, R11, UR10 ;  /* 0x0000000a100b1e23 */ /* 0x000fc8000800000b */
[----:B------:R-:W-:Y:S01]  /*2000*/  @P1 FADD R11, -R20, R11 ;  /* 0x0000000b140b1221 */ /* 0x000fe20000000100 */
[----:B--2---:R-:W-:-:S05]  /*2010*/  @P0 FMNMX R19, RZ, R19, !PT ;  /* 0x00000013ff130209 */ /* 0x004fca0007800000 */
[----:B------:R-:W-:Y:S01]  /*2020*/  @P0 FMUL R19, R19, R23 ;  /* 0x0000001713130220 */ /* 0x000fe20000400000 */
[----:B---3--:R-:W-:Y:S01]  /*2030*/  @P0 FMNMX R17, RZ, R14, !PT ;  /* 0x0000000eff110209 */ /* 0x008fe20007800000 */
[----:B------:R-:W-:Y:S02]  /*2040*/  @P0 FADD R14, -R20, R25 ;  /* 0x00000019140e0221 */ /* 0x000fe40000000100 */
[----:B------:R-:W-:Y:S01]  /*2050*/  @P0 FFMA R19, R23, R19, R26 ;  /* 0x0000001317130223 */ /* 0x000fe2000000001a */
[----:B----4-:R-:W-:Y:S01]  /*2060*/  @P1 FMNMX R12, RZ, R12, !PT ;  /* 0x0000000cff0c1209 */ /* 0x010fe20007800000 */
[----:B------:R-:W-:-:S04]  /*2070*/  @P0 FMUL R17, R17, R14 ;  /* 0x0000000e11110220 */ /* 0x000fc80000400000 */
[----:B------:R-:W-:Y:S01]  /*2080*/  @P0 FFMA R26, R14, R17, R19 ;  /* 0x000000110e1a0223 */ /* 0x000fe20000000013 */
[----:B------:R-:W-:-:S04]  /*2090*/  @P1 FMUL R12, R12, R11 ;  /* 0x0000000b0c0c1220 */ /* 0x000fc80000400000 */
[----:B------:R-:W-:-:S07]  /*20a0*/  @P1 FFMA R26, R11, R12, R26 ;  /* 0x0000000c0b1a1223 */ /* 0x000fce000000001a */
.L_x_15:
[----:B------:R-:W-:Y:S01]  /*20b0*/  BSSY.RECONVERGENT B0, `(.L_x_17) ;  /* 0x000001d000007945 */ /* 0x000fe20003800200 */
[----:B------:R-:W-:-:S03]  /*20c0*/  HFMA2 R11, -RZ, RZ, 0, 0 ;  /* 0x00000000ff0b7431 */ /* 0x000fc600000001ff */
[----:B------:R-:W-:Y:S05]  /*20d0*/  @!P4 BRA `(.L_x_18) ;  /* 0x000000000068c947 */ /* 0x000fea0003800000 */
[----:B0-----:R-:W0:Y:S01]  /*20e0*/  MUFU.RCP R12, R21 ;  /* 0x00000015000c7308 */ /* 0x001e220000001000 */
[----:B------:R-:W-:Y:S07]  /*20f0*/  BSSY.RECONVERGENT B1, `(.L_x_19) ;  /* 0x000000b000017945 */ /* 0x000fee0003800200 */
[----:B------:R-:W1:Y:S01]  /*2100*/  FCHK P0, R26, R21 ;  /* 0x000000151a007302 */ /* 0x000e620000000000 */
[----:B0-----:R-:W-:-:S04]  /*2110*/  FFMA R11, R12, -R21, 1 ;  /* 0x3f8000000c0b7423 */ /* 0x001fc80000000815 */
[----:B------:R-:W-:-:S04]  /*2120*/  FFMA R11, R12, R11, R12 ;  /* 0x0000000b0c0b7223 */ /* 0x000fc8000000000c */
[----:B------:R-:W-:-:S04]  /*2130*/  FFMA R13, R11, R26, RZ ;  /* 0x0000001a0b0d7223 */ /* 0x000fc800000000ff */
[----:B------:R-:W-:-:S04]  /*2140*/  FFMA R12, R13, -R21, R26 ;  /* 0x800000150d0c7223 */ /* 0x000fc8000000001a */
[----:B------:R-:W-:Y:S01]  /*2150*/  FFMA R11, R11, R12, R13 ;  /* 0x0000000c0b0b7223 */ /* 0x000fe2000000000d */
[----:B-1----:R-:W-:Y:S06]  /*2160*/  @!P0 BRA `(.L_x_20) ;  /* 0x00000000000c8947 */ /* 0x002fec0003800000 */
[----:B------:R-:W-:Y:S02]  /*2170*/  MOV R24, R26 ;  /* 0x0000001a00187202 */ /* 0x000fe40000000f00 */
[----:B------:R-:W-:-:S07]  /*2180*/  MOV R12, 0x21a0 ;  /* 0x000021a0000c7802 */ /* 0x000fce0000000f00 */
[----:B------:R-:W-:Y:S05]  /*2190*/  CALL.REL.NOINC `($__internal_1_$__cuda_sm3x_div_rn_noftz_f32_slowpath) ;  /* 0x0000000000b47944 */ /* 0x000fea0003c00000 */
.L_x_20:
[----:B------:R-:W-:Y:S05]  /*21a0*/  BSYNC.RECONVERGENT B1 ;  /* 0x0000000000017941 */ /* 0x000fea0003800200 */
.L_x_19:
[----:B------:R-:W-:Y:S01]  /*21b0*/  IADD3 R12, PT, PT, R11, -0xd000000, RZ ;  /* 0xf30000000b0c7810 */ /* 0x000fe20007ffe0ff */
[----:B------:R0:W1:Y:S01]  /*21c0*/  MUFU.RSQ R14, R11 ;  /* 0x0000000b000e7308 */ /* 0x0000620000001400 */
[----:B------:R-:W-:Y:S02]  /*21d0*/  BSSY.RECONVERGENT B1, `(.L_x_18) ;  /* 0x000000a000017945 */ /* 0x000fe40003800200 */
[----:B------:R-:W-:-:S13]  /*21e0*/  ISETP.GT.U32.AND P0, PT, R12, 0x727fffff, PT ;  /* 0x727fffff0c00780c */ /* 0x000fda0003f04070 */
[----:B0-----:R-:W-:Y:S05]  /*21f0*/  @!P0 BRA `(.L_x_21) ;  /* 0x00000000000c8947 */ /* 0x001fea0003800000 */
[----:B------:R-:W-:-:S07]  /*2200*/  MOV R17, 0x2220 ;  /* 0x0000222000117802 */ /* 0x000fce0000000f00 */
[----:B-1----:R-:W-:Y:S05]  /*2210*/  CALL.REL.NOINC `($__internal_0_$__cuda_sm20_sqrt_rn_f32_slowpath) ;  /* 0x0000000000387944 */ /* 0x002fea0003c00000 */
[----:B------:R-:W-:Y:S05]  /*2220*/  BRA `(.L_x_22) ;  /* 0x0000000000107947 */ /* 0x000fea0003800000 */
.L_x_21:
[C---:B-1----:R-:W-:Y:S01]  /*2230*/  FMUL.FTZ R12, R14.reuse, R11 ;  /* 0x0000000b0e0c7220 */ /* 0x042fe20000410000 */
[----:B------:R-:W-:-:S03]  /*2240*/  FMUL.FTZ R13, R14, 0.5 ;  /* 0x3f0000000e0d7820 */ /* 0x000fc60000410000 */
[----:B------:R-:W-:-:S04]  /*2250*/  FFMA R11, -R12, R12, R11 ;  /* 0x0000000c0c0b7223 */ /* 0x000fc8000000010b */
[----:B------:R-:W-:-:S07]  /*2260*/  FFMA R11, R11, R13, R12 ;  /* 0x0000000d0b0b7223 */ /* 0x000fce000000000c */
.L_x_22:
[----:B------:R-:W-:Y:S05]  /*2270*/  BSYNC.RECONVERGENT B1 ;  /* 0x0000000000017941 */ /* 0x000fea0003800200 */
.L_x_18:
[----:B------:R-:W-:Y:S05]  /*2280*/  BSYNC.RECONVERGENT B0 ;  /* 0x0000000000007941 */ /* 0x000fea0003800200 */
.L_x_17:
[----:B0-----:R-:W0:Y:S02]  /*2290*/  LDC.64 R12, c[0x0][0x3b0] ;  /* 0x0000ec00ff0c7b82 */ /* 0x001e240000000a00 */
[----:B0-----:R-:W-:Y:S01]  /*22a0*/  IMAD.WIDE R12, R3, 0x4, R12 ;  /* 0x00000004030c7825 */ /* 0x001fe200078e020c */
[----:B------:R-:W-:-:S04]  /*22b0*/  IADD3 R3, PT, PT, R2, R3, RZ ;  /* 0x0000000302037210 */ /* 0x000fc80007ffe0ff */
[----:B------:R1:W-:Y:S01]  /*22c0*/  STG.E desc[UR8][R12.64], R11 ;  /* 0x0000000b0c007986 */ /* 0x0003e2000c101908 */
[----:B------:R-:W-:-:S13]  /*22d0*/  ISETP.GE.U32.AND P0, PT, R3, R0, PT ;  /* 0x000000000300720c */ /* 0x000fda0003f06070 */
[----:B-1----:R-:W-:Y:S05]  /*22e0*/  @!P0 BRA `(.L_x_23) ;  /* 0xffffffdc00f08947 */ /* 0x002fea000383ffff */
[----:B------:R-:W-:Y:S05]  /*22f0*/  EXIT ;  /* 0x000000000000794d */ /* 0x000fea0003800000 */
        .weak           $__internal_0_$__cuda_sm20_sqrt_rn_f32_slowpath
        .type           $__internal_0_$__cuda_sm20_sqrt_rn_f32_slowpath,@function
        .size           $__internal_0_$__cuda_sm20_sqrt_rn_f32_slowpath,($__internal_1_$__cuda_sm3x_div_rn_noftz_f32_slowpath - $__internal_0_$__cuda_sm20_sqrt_rn_f32_slowpath)
$__internal_0_$__cuda_sm20_sqrt_rn_f32_slowpath:
[----:B------:R-:W-:-:S13]  /*2300*/  LOP3.LUT P0, RZ, R11, 0x7fffffff, RZ, 0xc0, !PT ;  /* 0x7fffffff0bff7812 */ /* 0x000fda000780c0ff */
[----:B------:R-:W-:Y:S01]  /*2310*/  @!P0 MOV R12, R11 ;  /* 0x0000000b000c8202 */ /* 0x000fe20000000f00 */
[----:B------:R-:W-:Y:S06]  /*2320*/  @!P0 BRA `(.L_x_24) ;  /* 0x0000000000408947 */ /* 0x000fec0003800000 */
[----:B------:R-:W-:-:S13]  /*2330*/  FSETP.GEU.FTZ.AND P0, PT, R11, RZ, PT ;  /* 0x000000ff0b00720b */ /* 0x000fda0003f1e000 */
[----:B------:R-:W-:Y:S01]  /*2340*/  @!P0 MOV R12, 0x7fffffff ;  /* 0x7fffffff000c8802 */ /* 0x000fe20000000f00 */
[----:B------:R-:W-:Y:S06]  /*2350*/  @!P0 BRA `(.L_x_24) ;  /* 0x0000000000348947 */ /* 0x000fec0003800000 */
[----:B------:R-:W-:-:S13]  /*2360*/  FSETP.GTU.FTZ.AND P0, PT, |R11|, +INF , PT ;  /* 0x7f8000000b00780b */ /* 0x000fda0003f1c200 */
[----:B------:R-:W-:Y:S01]  /*2370*/  @P0 FADD.FTZ R12, R11, 1 ;  /* 0x3f8000000b0c0421 */ /* 0x000fe20000010000 */
[----:B------:R-:W-:Y:S06]  /*2380*/  @P0 BRA `(.L_x_24) ;  /* 0x0000000000280947 */ /* 0x000fec0003800000 */
[----:B------:R-:W-:-:S13]  /*2390*/  FSETP.NEU.FTZ.AND P0, PT, |R11|, +INF , PT ;  /* 0x7f8000000b00780b */ /* 0x000fda0003f1d200 */
[----:B------:R-:W-:-:S04]  /*23a0*/  @P0 FFMA R13, R11, 1.84467440737095516160e+19, RZ ;  /* 0x5f8000000b0d0823 */ /* 0x000fc800000000ff */
[----:B------:R-:W0:Y:S02]  /*23b0*/  @P0 MUFU.RSQ R12, R13 ;  /* 0x0000000d000c0308 */ /* 0x000e240000001400 */
[----:B0-----:R-:W-:Y:S01]  /*23c0*/  @P0 FMUL.FTZ R14, R13, R12 ;  /* 0x0000000c0d0e0220 */ /* 0x001fe20000410000 */
[----:B------:R-:W-:Y:S01]  /*23d0*/  @P0 FMUL.FTZ R16, R12, 0.5 ;  /* 0x3f0000000c100820 */ /* 0x000fe20000410000 */
[----:B------:R-:W-:Y:S02]  /*23e0*/  @!P0 MOV R12, R11 ;  /* 0x0000000b000c8202 */ /* 0x000fe40000000f00 */
[----:B------:R-:W-:-:S04]  /*23f0*/  @P0 FADD.FTZ R15, -R14, -RZ ;  /* 0x800000ff0e0f0221 */ /* 0x000fc80000010100 */
[----:B------:R-:W-:-:S04]  /*2400*/  @P0 FFMA R15, R14, R15, R13 ;  /* 0x0000000f0e0f0223 */ /* 0x000fc8000000000d */
[----:B------:R-:W-:-:S04]  /*2410*/  @P0 FFMA R15, R15, R16, R14 ;  /* 0x000000100f0f0223 */ /* 0x000fc8000000000e */
[----:B------:R-:W-:-:S07]  /*2420*/  @P0 FMUL.FTZ R12, R15, 2.3283064365386962891e-10 ;  /* 0x2f8000000f0c0820 */ /* 0x000fce0000410000 */
.L_x_24:
[----:B------:R-:W-:Y:S02]  /*2430*/  HFMA2 R13, -RZ, RZ, 0, 0 ;  /* 0x00000000ff0d7431 */ /* 0x000fe400000001ff */
[----:B------:R-:W-:Y:S01]  /*2440*/  IMAD.MOV.U32 R11, RZ, RZ, R12 ;  /* 0x000000ffff0b7224 */ /* 0x000fe200078e000c */
[----:B------:R-:W-:-:S04]  /*2450*/  MOV R12, R17 ;  /* 0x00000011000c7202 */ /* 0x000fc80000000f00 */
[----:B------:R-:W-:Y:S05]  /*2460*/  RET.REL.NODEC R12 `(_ZN6gbkfit6dmodel5mmaps14kernels_cuda_d17extract_maps_mmntEPKfiiiffPfS5_S5_) ;  /* 0xffffffd80ce47950 */ /* 0x000fea0003c3ffff */
        .weak           $__internal_1_$__cuda_sm3x_div_rn_noftz_f32_slowpath
        .type           $__internal_1_$__cuda_sm3x_div_rn_noftz_f32_slowpath,@function
        .size           $__internal_1_$__cuda_sm3x_div_rn_noftz_f32_slowpath,(.L_x_38 - $__internal_1_$__cuda_sm3x_div_rn_noftz_f32_slowpath)
$__internal_1_$__cuda_sm3x_div_rn_noftz_f32_slowpath:
[----:B------:R-:W-:Y:S01]  /*2470*/  SHF.R.U32.HI R13, RZ, 0x17, R21 ;  /* 0x00000017ff0d7819 */ /* 0x000fe20000011615 */
[----:B------:R-:W-:Y:S01]  /*2480*/  BSSY.RECONVERGENT B2, `(.L_x_25) ;  /* 0x0000063000027945 */ /* 0x000fe20003800200 */
[----:B------:R-:W-:Y:S02]  /*2490*/  SHF.R.U32.HI R11, RZ, 0x17, R24 ;  /* 0x00000017ff0b7819 */ /* 0x000fe40000011618 */
[----:B------:R-:W-:Y:S02]  /*24a0*/  LOP3.LUT R13, R13, 0xff, RZ, 0xc0, !PT ;  /* 0x000000ff0d0d7812 */ /* 0x000fe400078ec0ff */
[----:B------:R-:W-:Y:S02]  /*24b0*/  LOP3.LUT R17, R11, 0xff, RZ, 0xc0, !PT ;  /* 0x000000ff0b117812 */ /* 0x000fe400078ec0ff */
[----:B------:R-:W-:Y:S02]  /*24c0*/  IADD3 R16, PT, PT, R13, -0x1, RZ ;  /* 0xffffffff0d107810 */ /* 0x000fe40007ffe0ff */
[----:B------:R-:W-:-:S02]  /*24d0*/  IADD3 R15, PT, PT, R17, -0x1, RZ ;  /* 0xffffffff110f7810 */ /* 0x000fc40007ffe0ff */
[----:B------:R-:W-:Y:S02]  /*24e0*/  ISETP.GT.U32.AND P0, PT, R16, 0xfd, PT ;  /* 0x000000fd1000780c */ /* 0x000fe40003f04070 */
[----:B------:R-:W-:Y:S02]  /*24f0*/  MOV R11, R21 ;  /* 0x00000015000b7202 */ /* 0x000fe40000000f00 */
[----:B------:R-:W-:-:S13]  /*2500*/  ISETP.GT.U32.OR P0, PT, R15, 0xfd, P0 ;  /* 0x000000fd0f00780c */ /* 0x000fda0000704470 */
[----:B------:R-:W-:Y:S01]  /*2510*/  @!P0 MOV R14, RZ ;  /* 0x000000ff000e8202 */ /* 0x000fe20000000f00 */
[----:B------:R-:W-:Y:S06]  /*2520*/  @!P0 BRA `(.L_x_26) ;  /* 0x00000000005c8947 */ /* 0x000fec0003800000 */
[----:B------:R-:W-:Y:S02]  /*2530*/  FSETP.GTU.FTZ.AND P0, PT, |R24|, +INF , PT ;  /* 0x7f8000001800780b */ /* 0x000fe40003f1c200 */
[----:B------:R-:W-:-:S04]  /*2540*/  FSETP.GTU.FTZ.AND P1, PT, |R21|, +INF , PT ;  /* 0x7f8000001500780b */ /* 0x000fc80003f3c200 */
[----:B------:R-:W-:-:S13]  /*2550*/  PLOP3.LUT P0, PT, P0, P1, PT, 0xf8, 0x8f ;  /* 0x00000000008f781c */ /* 0x000fda0000703f70 */
[----:B------:R-:W-:Y:S05]  /*2560*/  @P0 BRA `(.L_x_27) ;  /* 0x00000004004c0947 */ /* 0x000fea0003800000 */
[----:B------:R-:W-:-:S13]  /*2570*/  LOP3.LUT P0, RZ, R11, 0x7fffffff, R24, 0xc8, !PT ;  /* 0x7fffffff0bff7812 */ /* 0x000fda000780c818 */
[----:B------:R-:W-:Y:S05]  /*2580*/  @!P0 BRA `(.L_x_28) ;  /* 0x00000004003c8947 */ /* 0x000fea0003800000 */
[C---:B------:R-:W-:Y:S02]  /*2590*/  FSETP.NEU.FTZ.AND P5, PT, |R24|.reuse, +INF , PT ;  /* 0x7f8000001800780b */ /* 0x040fe40003fbd200 */
[----:B------:R-:W-:Y:S02]  /*25a0*/  FSETP.NEU.FTZ.AND P1, PT, |R21|, +INF , PT ;  /* 0x7f8000001500780b */ /* 0x000fe40003f3d200 */
[----:B------:R-:W-:-:S11]  /*25b0*/  FSETP.NEU.FTZ.AND P0, PT, |R24|, +INF , PT ;  /* 0x7f8000001800780b */ /* 0x000fd60003f1d200 */
[----:B------:R-:W-:Y:S05]  /*25c0*/  @!P1 BRA !P5, `(.L_x_28) ;  /* 0x00000004002c9947 */ /* 0x000fea0006800000 */
[----:B------:R-:W-:-:S04]  /*25d0*/  LOP3.LUT P5, RZ, R24, 0x7fffffff, RZ, 0xc0, !PT ;  /* 0x7fffffff18ff7812 */ /* 0x000fc800078ac0ff */
[----:B------:R-:W-:-:S13]  /*25e0*/  PLOP3.LUT P1, PT, P1, P5, PT, 0x2f, 0xf2 ;  /* 0x0000000000f2781c */ /* 0x000fda0000f2a577 */
[----:B------:R-:W-:Y:S05]  /*25f0*/  @P1 BRA `(.L_x_29) ;  /* 0x0000000400181947 */ /* 0x000fea0003800000 */
[----:B------:R-:W-:-:S04]  /*2600*/  LOP3.LUT P1, RZ, R11, 0x7fffffff, RZ, 0xc0, !PT ;  /* 0x7fffffff0bff7812 */ /* 0x000fc8000782c0ff */
[----:B------:R-:W-:-:S13]  /*2610*/  PLOP3.LUT P0, PT, P0, P1, PT, 0x2f, 0xf2 ;  /* 0x0000000000f2781c */ /* 0x000fda0000702577 */
[----:B------:R-:W-:Y:S05]  /*2620*/  @P0 BRA `(.L_x_30) ;  /* 0x0000000400000947 */ /* 0x000fea0003800000 */
[----:B------:R-:W-:Y:S02]  /*2630*/  ISETP.GE.AND P0, PT, R15, RZ, PT ;  /* 0x000000ff0f00720c */ /* 0x000fe40003f06270 */
[----:B------:R-:W-:-:S11]  /*2640*/  ISETP.GE.AND P1, PT, R16, RZ, PT ;  /* 0x000000ff1000720c */ /* 0x000fd60003f26270 */
[----:B------:R-:W-:Y:S01]  /*2650*/  @P0 MOV R14, RZ ;  /* 0x000000ff000e0202 */ /* 0x000fe20000000f00 */
[----:B------:R-:W-:Y:S01]  /*2660*/  @!P0 FFMA R24, R24, 1.84467440737095516160e+19, RZ ;  /* 0x5f80000018188823 */ /* 0x000fe200000000ff */
[----:B------:R-:W-:Y:S01]  /*2670*/  @!P0 MOV R14, 0xffffffc0 ;  /* 0xffffffc0000e8802 */ /* 0x000fe20000000f00 */
[----:B------:R-:W-:-:S03]  /*2680*/  @!P1 FFMA R11, R21, 1.84467440737095516160e+19, RZ ;  /* 0x5f800000150b9823 */ /* 0x000fc600000000ff */
[----:B------:R-:W-:-:S07]  /*2690*/  @!P1 IADD3 R14, PT, PT, R14, 0x40, RZ ;  /* 0x000000400e0e9810 */ /* 0x000fce0007ffe0ff */
.L_x_26:
[----:B------:R-:W-:Y:S01]  /*26a0*/  LEA R16, R13, 0xc0800000, 0x17 ;  /* 0xc08000000d107811 */ /* 0x000fe200078eb8ff */
[----:B------:R-:W-:Y:S01]  /*26b0*/  BSSY.RECONVERGENT B3, `(.L_x_31) ;  /* 0x0000036000037945 */ /* 0x000fe20003800200 */
[----:B------:R-:W-:-:S03]  /*26c0*/  IADD3 R17, PT, PT, R17, -0x7f, RZ ;  /* 0xffffff8111117810 */ /* 0x000fc60007ffe0ff */
[----:B------:R-:W-:Y:S02]  /*26d0*/  IMAD.IADD R18, R11, 0x1, -R16 ;  /* 0x000000010b127824 */ /* 0x000fe400078e0a10 */
[C---:B------:R-:W-:Y:S01]  /*26e0*/  IMAD R11, R17.reuse, -0x800000, R24 ;  /* 0xff800000110b7824 */ /* 0x040fe200078e0218 */
[----:B------:R-:W-:Y:S01]  /*26f0*/  IADD3 R17, PT, PT, R17, 0x7f, -R13 ;  /* 0x0000007f11117810 */ /* 0x000fe20007ffe80d */
[----:B------:R-:W0:Y:S01]  /*2700*/  MUFU.RCP R16, R18 ;  /* 0x0000001200107308 */ /* 0x000e220000001000 */
[----:B------:R-:W-:Y:S02]  /*2710*/  FADD.FTZ R20, -R18, -RZ ;  /* 0x800000ff12147221 */ /* 0x000fe40000010100 */
[----:B------:R-:W-:Y:S02]  /*2720*/  IADD3 R14, PT, PT, R17, R14, RZ ;  /* 0x0000000e110e7210 */ /* 0x000fe40007ffe0ff */
[----:B0-----:R-:W-:-:S04]  /*2730*/  FFMA R15, R16, R20, 1 ;  /* 0x3f800000100f7423 */ /* 0x001fc80000000014 */
[----:B------:R-:W-:-:S04]  /*2740*/  FFMA R16, R16, R15, R16 ;  /* 0x0000000f10107223 */ /* 0x000fc80000000010 */
[----:B------:R-:W-:-:S04]  /*2750*/  FFMA R15, R11, R16, RZ ;  /* 0x000000100b0f7223 */ /* 0x000fc800000000ff */
[----:B------:R-:W-:-:S04]  /*2760*/  FFMA R19, R20, R15, R11 ;  /* 0x0000000f14137223 */ /* 0x000fc8000000000b */
[----:B------:R-:W-:-:S04]  /*2770*/  FFMA R15, R16, R19, R15 ;  /* 0x00000013100f7223 */ /* 0x000fc8000000000f */
[----:B------:R-:W-:-:S04]  /*2780*/  FFMA R20, R20, R15, R11 ;  /* 0x0000000f14147223 */ /* 0x000fc8000000000b */
[----:B------:R-:W-:-:S05]  /*2790*/  FFMA R11, R16, R20, R15 ;  /* 0x00000014100b7223 */ /* 0x000fca000000000f */
[----:B------:R-:W-:-:S04]  /*27a0*/  SHF.R.U32.HI R13, RZ, 0x17, R11 ;  /* 0x00000017ff0d7819 */ /* 0x000fc8000001160b */
[----:B------:R-:W-:-:S04]  /*27b0*/  LOP3.LUT R13, R13, 0xff, RZ, 0xc0, !PT ;  /* 0x000000ff0d0d7812 */ /* 0x000fc800078ec0ff */
[----:B------:R-:W-:-:S04]  /*27c0*/  IADD3 R17, PT, PT, R13, R14, RZ ;  /* 0x0000000e0d117210 */ /* 0x000fc80007ffe0ff */
[----:B------:R-:W-:-:S04]  /*27d0*/  IADD3 R13, PT, PT, R17, -0x1, RZ ;  /* 0xffffffff110d7810 */ /* 0x000fc80007ffe0ff */
[----:B------:R-:W-:-:S13]  /*27e0*/  ISETP.GE.U32.AND P0, PT, R13, 0xfe, PT ;  /* 0x000000fe0d00780c */ /* 0x000fda0003f06070 */
[----:B------:R-:W-:Y:S05]  /*27f0*/  @!P0 BRA `(.L_x_32) ;  /* 0x0000000000808947 */ /* 0x000fea0003800000 */
[----:B------:R-:W-:-:S13]  /*2800*/  ISETP.GT.AND P0, PT, R17, 0xfe, PT ;  /* 0x000000fe1100780c */ /* 0x000fda0003f04270 */
[----:B------:R-:W-:Y:S05]  /*2810*/  @P0 BRA `(.L_x_33) ;  /* 0x00000000006c0947 */ /* 0x000fea0003800000 */
[----:B------:R-:W-:-:S13]  /*2820*/  ISETP.GE.AND P0, PT, R17, 0x1, PT ;  /* 0x000000011100780c */ /* 0x000fda0003f06270 */
[----:B------:R-:W-:Y:S05]  /*2830*/  @P0 BRA `(.L_x_34) ;  /* 0x0000000000740947 */ /* 0x000fea0003800000 */
[----:B------:R-:W-:Y:S02]  /*2840*/  ISETP.GE.AND P0, PT, R17, -0x18, PT ;  /* 0xffffffe81100780c */ /* 0x000fe40003f06270 */
[----:B------:R-:W-:-:S11]  /*2850*/  LOP3.LUT R11, R11, 0x80000000, RZ, 0xc0, !PT ;  /* 0x800000000b0b7812 */ /* 0x000fd600078ec0ff */
[----:B------:R-:W-:Y:S05]  /*2860*/  @!P0 BRA `(.L_x_34) ;  /* 0x0000000000688947 */ /* 0x000fea0003800000 */
[CCC-:B------:R-:W-:Y:S01]  /*2870*/  FFMA.RZ R13, R16.reuse, R20.reuse, R15.reuse ;  /* 0x00000014100d7223 */ /* 0x1c0fe2000000c00f */
[C---:B------:R-:W-:Y:S02]  /*2880*/  ISETP.NE.AND P5, PT, R17.reuse, RZ, PT ;  /* 0x000000ff1100720c */ /* 0x040fe40003fa5270 */
[----:B------:R-:W-:Y:S02]  /*2890*/  ISETP.NE.AND P1, PT, R17, RZ, PT ;  /* 0x000000ff1100720c */ /* 0x000fe40003f25270 */
[----:B------:R-:W-:Y:S01]  /*28a0*/  LOP3.LUT R14, R13, 0x7fffff, RZ, 0xc0, !PT ;  /* 0x007fffff0d0e7812 */ /* 0x000fe200078ec0ff */
[CCC-:B------:R-:W-:Y:S01]  /*28b0*/  FFMA.RP R13, R16.reuse, R20.reuse, R15.reuse ;  /* 0x00000014100d7223 */ /* 0x1c0fe2000000800f */
[----:B------:R-:W-:Y:S01]  /*28c0*/  FFMA.RM R16, R16, R20, R15 ;  /* 0x0000001410107223 */ /* 0x000fe2000000400f */
[----:B------:R-:W-:Y:S02]  /*28d0*/  IADD3 R15, PT, PT, R17, 0x20, RZ ;  /* 0x00000020110f7810 */ /* 0x000fe40007ffe0ff */
[----:B------:R-:W-:-:S02]  /*28e0*/  LOP3.LUT R14, R14, 0x800000, RZ, 0xfc, !PT ;  /* 0x008000000e0e7812 */ /* 0x000fc400078efcff */
[----:B------:R-:W-:Y:S02]  /*28f0*/  IADD3 R17, PT, PT, -R17, RZ, RZ ;  /* 0x000000ff11117210 */ /* 0x000fe40007ffe1ff */
[----:B------:R-:W-:Y:S02]  /*2900*/  SHF.L.U32 R15, R14, R15, RZ ;  /* 0x0000000f0e0f7219 */ /* 0x000fe400000006ff */
[----:B------:R-:W-:Y:S02]  /*2910*/  FSETP.NEU.FTZ.AND P0, PT, R13, R16, PT ;  /* 0x000000100d00720b */ /* 0x000fe40003f1d000 */
[----:B------:R-:W-:Y:S02]  /*2920*/  SEL R13, R17, RZ, P5 ;  /* 0x000000ff110d7207 */ /* 0x000fe40002800000 */
[----:B------:R-:W-:Y:S02]  /*2930*/  ISETP.NE.AND P1, PT, R15, RZ, P1 ;  /* 0x000000ff0f00720c */ /* 0x000fe40000f25270 */
[----:B------:R-:W-:-:S02]  /*2940*/  SHF.R.U32.HI R13, RZ, R13, R14 ;  /* 0x0000000dff0d7219 */ /* 0x000fc4000001160e */
[----:B------:R-:W-:Y:S02]  /*2950*/  PLOP3.LUT P0, PT, P0, P1, PT, 0xf8, 0x8f ;  /* 0x00000000008f781c */ /* 0x000fe40000703f70 */
[----:B------:R-:W-:Y:S02]  /*2960*/  SHF.R.U32.HI R15, RZ, 0x1, R13 ;  /* 0x00000001ff0f7819 */ /* 0x000fe4000001160d */
[----:B------:R-:W-:-:S04]  /*2970*/  SEL R14, RZ, 0x1, !P0 ;  /* 0x00000001ff0e7807 */ /* 0x000fc80004000000 */
[----:B------:R-:W-:-:S04]  /*2980*/  LOP3.LUT R14, R14, 0x1, R15, 0xf8, !PT ;  /* 0x000000010e0e7812 */ /* 0x000fc800078ef80f */
[----:B------:R-:W-:-:S04]  /*2990*/  LOP3.LUT R14, R14, R13, RZ, 0xc0, !PT ;  /* 0x0000000d0e0e7212 */ /* 0x000fc800078ec0ff */
[----:B------:R-:W-:-:S04]  /*29a0*/  IADD3 R14, PT, PT, R15, R14, RZ ;  /* 0x0000000e0f0e7210 */ /* 0x000fc80007ffe0ff */
[----:B------:R-:W-:Y:S01]  /*29b0*/  LOP3.LUT R11, R14, R11, RZ, 0xfc, !PT ;  /* 0x0000000b0e0b7212 */ /* 0x000fe200078efcff */
[----:B------:R-:W-:Y:S06]  /*29c0*/  BRA `(.L_x_34) ;  /* 0x0000000000107947 */ /* 0x000fec0003800000 */
.L_x_33:
[----:B------:R-:W-:-:S04]  /*29d0*/  LOP3.LUT R11, R11, 0x80000000, RZ, 0xc0, !PT ;  /* 0x800000000b0b7812 */ /* 0x000fc800078ec0ff */
[----:B------:R-:W-:Y:S01]  /*29e0*/  LOP3.LUT R11, R11, 0x7f800000, RZ, 0xfc, !PT ;  /* 0x7f8000000b0b7812 */ /* 0x000fe200078efcff */
[----:B------:R-:W-:Y:S06]  /*29f0*/  BRA `(.L_x_34) ;  /* 0x0000000000047947 */ /* 0x000fec0003800000 */
.L_x_32:
[----:B------:R-:W-:-:S07]  /*2a00*/  LEA R11, R14, R11, 0x17 ;  /* 0x0000000b0e0b7211 */ /* 0x000fce00078eb8ff */
.L_x_34:
[----:B------:R-:W-:Y:S05]  /*2a10*/  BSYNC.RECONVERGENT B3 ;  /* 0x0000000000037941 */ /* 0x000fea0003800200 */
.L_x_31:
[----:B------:R-:W-:Y:S05]  /*2a20*/  BRA `(.L_x_35) ;  /* 0x0000000000207947 */ /* 0x000fea0003800000 */
.L_x_30:
[----:B------:R-:W-:-:S04]  /*2a30*/  LOP3.LUT R11, R11, 0x80000000, R24, 0x48, !PT ;  /* 0x800000000b0b7812 */ /* 0x000fc800078e4818 */
[----:B------:R-:W-:Y:S01]  /*2a40*/  LOP3.LUT R11, R11, 0x7f800000, RZ, 0xfc, !PT ;  /* 0x7f8000000b0b7812 */ /* 0x000fe200078efcff */
[----:B------:R-:W-:Y:S06]  /*2a50*/  BRA `(.L_x_35) ;  /* 0x0000000000147947 */ /* 0x000fec0003800000 */
.L_x_29:
[----:B------:R-:W-:Y:S01]  /*2a60*/  LOP3.LUT R11, R11, 0x80000000, R24, 0x48, !PT ;  /* 0x800000000b0b7812 */ /* 0x000fe200078e4818 */
[----:B------:R-:W-:Y:S06]  /*2a70*/  BRA `(.L_x_35) ;  /* 0x00000000000c7947 */ /* 0x000fec0003800000 */
.L_x_28:
[----:B------:R-:W0:Y:S01]  /*2a80*/  MUFU.RSQ R11, -QNAN ;  /* 0xffc00000000b7908 */ /* 0x000e220000001400 */
[----:B------:R-:W-:Y:S05]  /*2a90*/  BRA `(.L_x_35) ;  /* 0x0000000000047947 */ /* 0x000fea0003800000 */
.L_x_27:
[----:B------:R-:W-:-:S07]  /*2aa0*/  FADD.FTZ R11, R24, R21 ;  /* 0x00000015180b7221 */ /* 0x000fce0000010000 */
.L_x_35:
[----:B------:R-:W-:Y:S05]  /*2ab0*/  BSYNC.RECONVERGENT B2 ;  /* 0x0000000000027941 */ /* 0x000fea0003800200 */
.L_x_25:
[----:B------:R-:W-:-:S04]  /*2ac0*/  HFMA2 R13, -RZ, RZ, 0, 0 ;  /* 0x00000000ff0d7431 */ /* 0x000fc800000001ff */
[----:B0-----:R-:W-:Y:S05]  /*2ad0*/  RET.REL.NODEC R12 `(_ZN6gbkfit6dmodel5mmaps14kernels_cuda_d17extract_maps_mmntEPKfiiiffPfS5_S5_) ;  /* 0xffffffd40c487950 */ /* 0x001fea0003c3ffff */
.L_x_36:
[----:B------:R-:W-:-:S00]  /*2ae0*/  BRA `(.L_x_36) ;  /* 0xfffffffc00fc7947 */ /* 0x000fc0000383ffff */
[----:B------:R-:W-:-:S00]  /*2af0*/  NOP ;  /* 0x0000000000007918 */ /* 0x000fc00000000000 */
        /* <DEDUP_REMOVED lines=8> */
.L_x_38:


//--------------------- .nv.shared.reserved.0     --------------------------
	.section	.nv.shared.reserved.0,"aw",@nobits
	.weak		__nv_reservedSMEM_offset_0_alias
	.size		__nv_reservedSMEM_offset_0_alias, 0, 64
	.other		__nv_reservedSMEM_offset_0_alias,@"STO_CUDA_RESERVED_SHARED STV_DEFAULT"
__nv_reservedSMEM_offset_0_alias:
	.zero		0
	.zero		64


//--------------------- .nv.constant0._ZN6gbkfit6dmodel5mmaps14kernels_cuda_d17extract_maps_mmntEPKfiiiffPfS5_S5_ --------------------------
	.section	.nv.constant0._ZN6gbkfit6dmodel5mmaps14kernels_cuda_d17extract_maps_mmntEPKfiiiffPfS5_S5_,"a",@progbits
	.sectionflags	@""
	.align	4
.nv.constant0._ZN6gbkfit6dmodel5mmaps14kernels_cuda_d17extract_maps_mmntEPKfiiiffPfS5_S5_:
	.zero		952


//--------------------- SYMBOLS --------------------------

	.type		.nv.reservedSmem.offset0,@object
	.size		.nv.reservedSmem.offset0,0x4
